//
// Generated by NVIDIA NVVM Compiler
//
// Compiler Build ID: CL-36424714
// Cuda compilation tools, release 13.0, V13.0.88
// Based on NVVM 20.0.0
//

.version 9.0
.target sm_100
.address_size 64

	// .globl	_Z19push_relabel_kernelPiS_S_S_S_iiiiS_i

.visible .entry _Z19push_relabel_kernelPiS_S_S_S_iiiiS_i(
	.param .u64 .ptr .align 1 _Z19push_relabel_kernelPiS_S_S_S_iiiiS_i_param_0,
	.param .u64 .ptr .align 1 _Z19push_relabel_kernelPiS_S_S_S_iiiiS_i_param_1,
	.param .u64 .ptr .align 1 _Z19push_relabel_kernelPiS_S_S_S_iiiiS_i_param_2,
	.param .u64 .ptr .align 1 _Z19push_relabel_kernelPiS_S_S_S_iiiiS_i_param_3,
	.param .u64 .ptr .align 1 _Z19push_relabel_kernelPiS_S_S_S_iiiiS_i_param_4,
	.param .u32 _Z19push_relabel_kernelPiS_S_S_S_iiiiS_i_param_5,
	.param .u32 _Z19push_relabel_kernelPiS_S_S_S_iiiiS_i_param_6,
	.param .u32 _Z19push_relabel_kernelPiS_S_S_S_iiiiS_i_param_7,
	.param .u32 _Z19push_relabel_kernelPiS_S_S_S_iiiiS_i_param_8,
	.param .u64 .ptr .align 1 _Z19push_relabel_kernelPiS_S_S_S_iiiiS_i_param_9,
	.param .u32 _Z19push_relabel_kernelPiS_S_S_S_iiiiS_i_param_10
)
{
	.reg .pred 	%p<14>;
	.reg .b32 	%r<52>;
	.reg .b64 	%rd<40>;

	ld.param.u64 	%rd13, [_Z19push_relabel_kernelPiS_S_S_S_iiiiS_i_param_0];
	ld.param.u64 	%rd14, [_Z19push_relabel_kernelPiS_S_S_S_iiiiS_i_param_1];
	ld.param.u64 	%rd15, [_Z19push_relabel_kernelPiS_S_S_S_iiiiS_i_param_2];
	ld.param.u64 	%rd16, [_Z19push_relabel_kernelPiS_S_S_S_iiiiS_i_param_3];
	ld.param.u64 	%rd17, [_Z19push_relabel_kernelPiS_S_S_S_iiiiS_i_param_4];
	ld.param.u64 	%rd12, [_Z19push_relabel_kernelPiS_S_S_S_iiiiS_i_param_9];
	ld.param.u32 	%r25, [_Z19push_relabel_kernelPiS_S_S_S_iiiiS_i_param_10];
	cvta.to.global.u64 	%rd1, %rd15;
	cvta.to.global.u64 	%rd2, %rd14;
	cvta.to.global.u64 	%rd3, %rd16;
	cvta.to.global.u64 	%rd4, %rd17;
	cvta.to.global.u64 	%rd5, %rd13;
	mov.u32 	%r26, %ctaid.x;
	mov.u32 	%r1, %ntid.x;
	mov.u32 	%r27, %tid.x;
	mad.lo.s32 	%r45, %r26, %r1, %r27;
	setp.ge.s32 	%p1, %r45, %r25;
	@%p1 bra 	$L__BB0_20;
	mov.u32 	%r28, %nctaid.x;
	mul.lo.s32 	%r3, %r1, %r28;
	cvta.to.global.u64 	%rd6, %rd12;
$L__BB0_2:
	mul.wide.s32 	%rd18, %r45, 4;
	add.s64 	%rd19, %rd6, %rd18;
	ld.global.u32 	%r5, [%rd19];
	mul.wide.s32 	%rd20, %r5, 4;
	add.s64 	%rd21, %rd5, %rd20;
	ld.global.u32 	%r48, [%rd21];
	ld.global.u32 	%r7, [%rd21+4];
	setp.ge.s32 	%p2, %r48, %r7;
	add.s64 	%rd7, %rd2, %rd20;
	mov.b32 	%r50, 2147483647;
	@%p2 bra 	$L__BB0_17;
	mov.u32 	%r46, %r48;
$L__BB0_4:
	cvt.s64.s32 	%rd8, %r46;
	mul.wide.s32 	%rd22, %r46, 4;
	add.s64 	%rd9, %rd3, %rd22;
	ld.global.u32 	%r9, [%rd9];
	setp.lt.s32 	%p3, %r9, 1;
	@%p3 bra 	$L__BB0_12;
	shl.b64 	%rd23, %rd8, 2;
	add.s64 	%rd24, %rd4, %rd23;
	ld.global.u32 	%r10, [%rd24];
	ld.global.u32 	%r30, [%rd7];
	mul.wide.s32 	%rd25, %r10, 4;
	add.s64 	%rd26, %rd2, %rd25;
	ld.global.u32 	%r31, [%rd26];
	add.s32 	%r32, %r31, 1;
	setp.ne.s32 	%p4, %r30, %r32;
	@%p4 bra 	$L__BB0_12;
	add.s64 	%rd10, %rd1, %rd20;
	ld.global.u32 	%r39, [%rd10];
	min.s32 	%r11, %r39, %r9;
	neg.s32 	%r12, %r11;
	atom.global.add.u32 	%r40, [%rd9], %r12;
	add.s64 	%rd33, %rd5, %rd25;
	ld.global.u32 	%r47, [%rd33];
	ld.global.u32 	%r14, [%rd33+4];
	setp.ge.s32 	%p9, %r47, %r14;
	@%p9 bra 	$L__BB0_11;
$L__BB0_7:
	mul.wide.s32 	%rd34, %r47, 4;
	add.s64 	%rd35, %rd4, %rd34;
	ld.global.u32 	%r41, [%rd35];
	setp.eq.s32 	%p10, %r41, %r5;
	@%p10 bra 	$L__BB0_9;
	add.s32 	%r47, %r47, 1;
	setp.lt.s32 	%p11, %r47, %r14;
	@%p11 bra 	$L__BB0_7;
	bra.uni 	$L__BB0_11;
$L__BB0_9:
	setp.eq.s32 	%p12, %r47, -1;
	@%p12 bra 	$L__BB0_11;
	add.s64 	%rd37, %rd3, %rd34;
	atom.global.add.u32 	%r42, [%rd37], %r11;
$L__BB0_11:
	atom.global.add.u32 	%r43, [%rd10], %r12;
	add.s64 	%rd39, %rd1, %rd25;
	atom.global.add.u32 	%r44, [%rd39], %r11;
	bra.uni 	$L__BB0_19;
$L__BB0_12:
	add.s32 	%r46, %r46, 1;
	setp.lt.s32 	%p5, %r46, %r7;
	@%p5 bra 	$L__BB0_4;
	mov.b32 	%r50, 2147483647;
$L__BB0_14:
	mul.wide.s32 	%rd11, %r48, 4;
	add.s64 	%rd27, %rd3, %rd11;
	ld.global.u32 	%r34, [%rd27];
	setp.lt.s32 	%p6, %r34, 1;
	@%p6 bra 	$L__BB0_16;
	add.s64 	%rd28, %rd4, %rd11;
	ld.global.u32 	%r35, [%rd28];
	mul.wide.s32 	%rd29, %r35, 4;
	add.s64 	%rd30, %rd2, %rd29;
	ld.global.u32 	%r36, [%rd30];
	min.s32 	%r50, %r36, %r50;
$L__BB0_16:
	add.s32 	%r48, %r48, 1;
	setp.lt.s32 	%p7, %r48, %r7;
	@%p7 bra 	$L__BB0_14;
$L__BB0_17:
	setp.eq.s32 	%p8, %r50, 2147483647;
	@%p8 bra 	$L__BB0_19;
	add.s32 	%r37, %r50, 1;
	atom.global.exch.b32 	%r38, [%rd7], %r37;
$L__BB0_19:
	add.s32 	%r45, %r45, %r3;
	setp.lt.s32 	%p13, %r45, %r25;
	@%p13 bra 	$L__BB0_2;
$L__BB0_20:
	ret;

}
	// .globl	_Z8ddefaultPiS_S_i
.visible .entry _Z8ddefaultPiS_S_i(
	.param .u64 .ptr .align 1 _Z8ddefaultPiS_S_i_param_0,
	.param .u64 .ptr .align 1 _Z8ddefaultPiS_S_i_param_1,
	.param .u64 .ptr .align 1 _Z8ddefaultPiS_S_i_param_2,
	.param .u32 _Z8ddefaultPiS_S_i_param_3
)
{
	.reg .pred 	%p<7>;
	.reg .b32 	%r<33>;
	.reg .b64 	%rd<25>;

	ld.param.u64 	%rd4, [_Z8ddefaultPiS_S_i_param_0];
	ld.param.u64 	%rd5, [_Z8ddefaultPiS_S_i_param_1];
	ld.param.u64 	%rd6, [_Z8ddefaultPiS_S_i_param_2];
	ld.param.u32 	%r12, [_Z8ddefaultPiS_S_i_param_3];
	cvta.to.global.u64 	%rd1, %rd6;
	cvta.to.global.u64 	%rd2, %rd5;
	cvta.to.global.u64 	%rd3, %rd4;
	mov.u32 	%r13, %ctaid.x;
	mov.u32 	%r14, %ntid.x;
	mov.u32 	%r15, %tid.x;
	mad.lo.s32 	%r31, %r13, %r14, %r15;
	mov.u32 	%r16, %nctaid.x;
	mul.lo.s32 	%r2, %r14, %r16;
	setp.ge.s32 	%p1, %r31, %r12;
	@%p1 bra 	$L__BB1_7;
	add.s32 	%r17, %r31, %r2;
	max.s32 	%r18, %r12, %r17;
	setp.lt.s32 	%p2, %r17, %r12;
	selp.u32 	%r19, 1, 0, %p2;
	add.s32 	%r20, %r17, %r19;
	sub.s32 	%r21, %r18, %r20;
	div.u32 	%r22, %r21, %r2;
	add.s32 	%r3, %r22, %r19;
	and.b32  	%r23, %r3, 3;
	setp.eq.s32 	%p3, %r23, 3;
	@%p3 bra 	$L__BB1_4;
	add.s32 	%r24, %r3, 1;
	and.b32  	%r25, %r24, 3;
	neg.s32 	%r29, %r25;
$L__BB1_3:
	.pragma "nounroll";
	mul.wide.s32 	%rd7, %r31, 4;
	add.s64 	%rd8, %rd1, %rd7;
	add.s64 	%rd9, %rd2, %rd7;
	add.s64 	%rd10, %rd3, %rd7;
	mov.b32 	%r26, -1;
	st.global.u32 	[%rd10], %r26;
	st.global.u32 	[%rd9], %r26;
	st.global.u32 	[%rd8], %r12;
	add.s32 	%r31, %r31, %r2;
	add.s32 	%r29, %r29, 1;
	setp.ne.s32 	%p4, %r29, 0;
	@%p4 bra 	$L__BB1_3;
$L__BB1_4:
	setp.lt.u32 	%p5, %r3, 3;
	@%p5 bra 	$L__BB1_7;
	mul.wide.s32 	%rd15, %r2, 4;
	shl.b32 	%r28, %r2, 2;
$L__BB1_6:
	mul.wide.s32 	%rd11, %r31, 4;
	add.s64 	%rd12, %rd3, %rd11;
	mov.b32 	%r27, -1;
	st.global.u32 	[%rd12], %r27;
	add.s64 	%rd13, %rd2, %rd11;
	st.global.u32 	[%rd13], %r27;
	add.s64 	%rd14, %rd1, %rd11;
	st.global.u32 	[%rd14], %r12;
	add.s64 	%rd16, %rd12, %rd15;
	st.global.u32 	[%rd16], %r27;
	add.s64 	%rd17, %rd13, %rd15;
	st.global.u32 	[%rd17], %r27;
	add.s64 	%rd18, %rd14, %rd15;
	st.global.u32 	[%rd18], %r12;
	add.s64 	%rd19, %rd16, %rd15;
	st.global.u32 	[%rd19], %r27;
	add.s64 	%rd20, %rd17, %rd15;
	st.global.u32 	[%rd20], %r27;
	add.s64 	%rd21, %rd18, %rd15;
	st.global.u32 	[%rd21], %r12;
	add.s64 	%rd22, %rd19, %rd15;
	st.global.u32 	[%rd22], %r27;
	add.s64 	%rd23, %rd20, %rd15;
	st.global.u32 	[%rd23], %r27;
	add.s64 	%rd24, %rd21, %rd15;
	st.global.u32 	[%rd24], %r12;
	add.s32 	%r31, %r28, %r31;
	setp.lt.s32 	%p6, %r31, %r12;
	@%p6 bra 	$L__BB1_6;
$L__BB1_7:
	ret;

}
	// .globl	_Z10bfs_kernelPiS_iiS_S_S_PbS_S_S_iS_
.visible .entry _Z10bfs_kernelPiS_iiS_S_S_PbS_S_S_iS_(
	.param .u64 .ptr .align 1 _Z10bfs_kernelPiS_iiS_S_S_PbS_S_S_iS__param_0,
	.param .u64 .ptr .align 1 _Z10bfs_kernelPiS_iiS_S_S_PbS_S_S_iS__param_1,
	.param .u32 _Z10bfs_kernelPiS_iiS_S_S_PbS_S_S_iS__param_2,
	.param .u32 _Z10bfs_kernelPiS_iiS_S_S_PbS_S_S_iS__param_3,
	.param .u64 .ptr .align 1 _Z10bfs_kernelPiS_iiS_S_S_PbS_S_S_iS__param_4,
	.param .u64 .ptr .align 1 _Z10bfs_kernelPiS_iiS_S_S_PbS_S_S_iS__param_5,
	.param .u64 .ptr .align 1 _Z10bfs_kernelPiS_iiS_S_S_PbS_S_S_iS__param_6,
	.param .u64 .ptr .align 1 _Z10bfs_kernelPiS_iiS_S_S_PbS_S_S_iS__param_7,
	.param .u64 .ptr .align 1 _Z10bfs_kernelPiS_iiS_S_S_PbS_S_S_iS__param_8,
	.param .u64 .ptr .align 1 _Z10bfs_kernelPiS_iiS_S_S_PbS_S_S_iS__param_9,
	.param .u64 .ptr .align 1 _Z10bfs_kernelPiS_iiS_S_S_PbS_S_S_iS__param_10,
	.param .u32 _Z10bfs_kernelPiS_iiS_S_S_PbS_S_S_iS__param_11,
	.param .u64 .ptr .align 1 _Z10bfs_kernelPiS_iiS_S_S_PbS_S_S_iS__param_12
)
{
	.reg .pred 	%p<13>;
	.reg .b16 	%rs<2>;
	.reg .b32 	%r<37>;
	.reg .b64 	%rd<45>;

	ld.param.u32 	%r16, [_Z10bfs_kernelPiS_iiS_S_S_PbS_S_S_iS__param_2];
	ld.param.u32 	%r17, [_Z10bfs_kernelPiS_iiS_S_S_PbS_S_S_iS__param_3];
	ld.param.u64 	%rd18, [_Z10bfs_kernelPiS_iiS_S_S_PbS_S_S_iS__param_4];
	ld.param.u64 	%rd19, [_Z10bfs_kernelPiS_iiS_S_S_PbS_S_S_iS__param_5];
	ld.param.u64 	%rd13, [_Z10bfs_kernelPiS_iiS_S_S_PbS_S_S_iS__param_6];
	ld.param.u64 	%rd14, [_Z10bfs_kernelPiS_iiS_S_S_PbS_S_S_iS__param_7];
	ld.param.u64 	%rd15, [_Z10bfs_kernelPiS_iiS_S_S_PbS_S_S_iS__param_8];
	ld.param.u64 	%rd16, [_Z10bfs_kernelPiS_iiS_S_S_PbS_S_S_iS__param_9];
	ld.param.u32 	%r18, [_Z10bfs_kernelPiS_iiS_S_S_PbS_S_S_iS__param_11];
	ld.param.u64 	%rd20, [_Z10bfs_kernelPiS_iiS_S_S_PbS_S_S_iS__param_12];
	cvta.to.global.u64 	%rd1, %rd20;
	cvta.to.global.u64 	%rd2, %rd19;
	cvta.to.global.u64 	%rd3, %rd18;
	mov.u32 	%r19, %ctaid.x;
	mov.u32 	%r1, %ntid.x;
	mov.u32 	%r20, %tid.x;
	mad.lo.s32 	%r34, %r19, %r1, %r20;
	setp.ge.s32 	%p1, %r34, %r17;
	@%p1 bra 	$L__BB2_12;
	add.s32 	%r3, %r18, 1;
	mov.u32 	%r21, %nctaid.x;
	mul.lo.s32 	%r4, %r1, %r21;
	cvta.to.global.u64 	%rd4, %rd13;
	cvta.to.global.u64 	%rd5, %rd16;
	cvta.to.global.u64 	%rd6, %rd14;
	cvta.to.global.u64 	%rd7, %rd15;
$L__BB2_2:
	ld.param.u64 	%rd43, [_Z10bfs_kernelPiS_iiS_S_S_PbS_S_S_iS__param_10];
	cvta.to.global.u64 	%rd21, %rd43;
	mul.wide.s32 	%rd22, %r34, 4;
	add.s64 	%rd23, %rd21, %rd22;
	ld.global.u32 	%r6, [%rd23];
	mul.wide.s32 	%rd24, %r6, 4;
	add.s64 	%rd8, %rd3, %rd24;
	ld.global.u32 	%r35, [%rd8];
	ld.global.u32 	%r22, [%rd8+4];
	setp.ge.s32 	%p2, %r35, %r22;
	@%p2 bra 	$L__BB2_11;
$L__BB2_3:
	mul.wide.s32 	%rd26, %r35, 4;
	add.s64 	%rd27, %rd2, %rd26;
	ld.global.u32 	%r9, [%rd27];
	mul.wide.s32 	%rd28, %r9, 4;
	add.s64 	%rd29, %rd3, %rd28;
	ld.global.u32 	%r36, [%rd29];
	ld.global.u32 	%r11, [%rd29+4];
	setp.ge.s32 	%p3, %r36, %r11;
	mov.b64 	%rd25, -1;
	mov.u64 	%rd44, %rd25;
	@%p3 bra 	$L__BB2_6;
$L__BB2_4:
	cvt.s64.s32 	%rd44, %r36;
	mul.wide.s32 	%rd30, %r36, 4;
	add.s64 	%rd31, %rd2, %rd30;
	ld.global.u32 	%r23, [%rd31];
	setp.eq.s32 	%p4, %r23, %r6;
	@%p4 bra 	$L__BB2_6;
	cvt.u32.u64 	%r24, %rd44;
	add.s32 	%r36, %r24, 1;
	setp.lt.s32 	%p5, %r36, %r11;
	mov.u64 	%rd44, %rd25;
	@%p5 bra 	$L__BB2_4;
$L__BB2_6:
	shl.b64 	%rd33, %rd44, 2;
	add.s64 	%rd34, %rd4, %rd33;
	ld.global.u32 	%r25, [%rd34];
	mul.wide.s32 	%rd35, %r9, 4;
	add.s64 	%rd11, %rd5, %rd35;
	ld.global.u32 	%r27, [%rd11];
	setp.ne.s32 	%p6, %r27, -1;
	setp.lt.s32 	%p7, %r25, 1;
	or.pred  	%p8, %p6, %p7;
	@%p8 bra 	$L__BB2_10;
	add.s64 	%rd12, %rd1, %rd35;
	ld.global.u32 	%r28, [%rd12];
	setp.ne.s32 	%p9, %r28, %r16;
	@%p9 bra 	$L__BB2_10;
	atom.relaxed.global.cas.b32 	%r29, [%rd11], -1, %r3;
	setp.ne.s32 	%p10, %r29, -1;
	@%p10 bra 	$L__BB2_10;
	cvt.s64.s32 	%rd37, %r9;
	add.s64 	%rd38, %rd6, %rd37;
	mov.b16 	%rs1, 1;
	st.global.u8 	[%rd38], %rs1;
	add.s64 	%rd40, %rd7, %rd35;
	st.global.u32 	[%rd40], %r6;
	mul.wide.s32 	%rd41, %r6, 4;
	add.s64 	%rd42, %rd1, %rd41;
	ld.global.u32 	%r30, [%rd42];
	add.s32 	%r31, %r30, 1;
	atom.relaxed.global.cas.b32 	%r32, [%rd12], %r16, %r31;
$L__BB2_10:
	add.s32 	%r35, %r35, 1;
	ld.global.u32 	%r33, [%rd8+4];
	setp.lt.s32 	%p11, %r35, %r33;
	@%p11 bra 	$L__BB2_3;
$L__BB2_11:
	add.s32 	%r34, %r34, %r4;
	setp.lt.s32 	%p12, %r34, %r17;
	@%p12 bra 	$L__BB2_2;
$L__BB2_12:
	ret;

}


// ===== COMPILED SASS (sm_100) =====

	.target	sm_100

	.elftype	@"ET_EXEC"


//--------------------- .note.nv.tkinfo           --------------------------
	.section	.note.nv.tkinfo,"",@"SHT_NOTE"
	.sectionflags	@"SHF_NOTE_NV_TKINFO"
	.tkinfo
        /*0018*/ 	.word	0x00000002
        /*0030*/ 	.string	""
        /*0030*/ 	.string	"ptxas"
        /*0030*/ 	.string	"Cuda compilation tools, release 13.0, V13.0.88"
        /*0030*/ 	.string	"Build cuda_13.0.r13.0/compiler.36424714_0"
        /*0030*/ 	.string	"-arch sm_100 -m 64 "



//--------------------- .note.nv.cuinfo           --------------------------
	.section	.note.nv.cuinfo,"",@"SHT_NOTE"
	.sectionflags	@"SHF_NOTE_NV_CUINFO"
        /*0018*/ 	.short	0x0002
        /*001a*/ 	.short	0x0064
        /*001c*/ 	.short	0x0082
	.zero		2


//--------------------- .nv.info                  --------------------------
	.section	.nv.info,"",@"SHT_CUDA_INFO"
	.align	4


	//----- nvinfo : EIATTR_REGCOUNT
	.align		4
        /*0000*/ 	.byte	0x04, 0x2f
        /*0002*/ 	.short	(.L_1 - .L_0)
	.align		4
.L_0:
        /*0004*/ 	.word	index@(_Z19push_relabel_kernelPiS_S_S_S_iiiiS_i)
        /*0008*/ 	.word	0x00000020


	//----- nvinfo : EIATTR_FRAME_SIZE
	.align		4
.L_1:
        /*000c*/ 	.byte	0x04, 0x11
        /*000e*/ 	.short	(.L_3 - .L_2)
	.align		4
.L_2:
        /*0010*/ 	.word	index@(_Z19push_relabel_kernelPiS_S_S_S_iiiiS_i)
        /*0014*/ 	.word	0x00000000


	//----- nvinfo : EIATTR_REGCOUNT
	.align		4
.L_3:
        /*0018*/ 	.byte	0x04, 0x2f
        /*001a*/ 	.short	(.L_5 - .L_4)
	.align		4
.L_4:
        /*001c*/ 	.word	index@(_Z8ddefaultPiS_S_i)
        /*0020*/ 	.word	0x00000020


	//----- nvinfo : EIATTR_FRAME_SIZE
	.align		4
.L_5:
        /*0024*/ 	.byte	0x04, 0x11
        /*0026*/ 	.short	(.L_7 - .L_6)
	.align		4
.L_6:
        /*0028*/ 	.word	index@(_Z8ddefaultPiS_S_i)
        /*002c*/ 	.word	0x00000000


	//----- nvinfo : EIATTR_REGCOUNT
	.align		4
.L_7:
        /*0030*/ 	.byte	0x04, 0x2f
        /*0032*/ 	.short	(.L_9 - .L_8)
	.align		4
.L_8:
        /*0034*/ 	.word	index@(_Z10bfs_kernelPiS_iiS_S_S_PbS_S_S_iS_)
        /*0038*/ 	.word	0x00000016


	//----- nvinfo : EIATTR_FRAME_SIZE
	.align		4
.L_9:
        /*003c*/ 	.byte	0x04, 0x11
        /*003e*/ 	.short	(.L_11 - .L_10)
	.align		4
.L_10:
        /*0040*/ 	.word	index@(_Z10bfs_kernelPiS_iiS_S_S_PbS_S_S_iS_)
        /*0044*/ 	.word	0x00000000


	//----- nvinfo : EIATTR_MIN_STACK_SIZE
	.align		4
.L_11:
        /*0048*/ 	.byte	0x04, 0x12
        /*004a*/ 	.short	(.L_13 - .L_12)
	.align		4
.L_12:
        /*004c*/ 	.word	index@(_Z10bfs_kernelPiS_iiS_S_S_PbS_S_S_iS_)
        /*0050*/ 	.word	0x00000000


	//----- nvinfo : EIATTR_MIN_STACK_SIZE
	.align		4
.L_13:
        /*0054*/ 	.byte	0x04, 0x12
        /*0056*/ 	.short	(.L_15 - .L_14)
	.align		4
.L_14:
        /*0058*/ 	.word	index@(_Z8ddefaultPiS_S_i)
        /*005c*/ 	.word	0x00000000


	//----- nvinfo : EIATTR_MIN_STACK_SIZE
	.align		4
.L_15:
        /*0060*/ 	.byte	0x04, 0x12
        /*0062*/ 	.short	(.L_17 - .L_16)
	.align		4
.L_16:
        /*0064*/ 	.word	index@(_Z19push_relabel_kernelPiS_S_S_S_iiiiS_i)
        /*0068*/ 	.word	0x00000000
.L_17:


//--------------------- .nv.compat                --------------------------
	.section	.nv.compat,"",@"SHT_CUDA_COMPAT_INFO"
	.align	4
        /*0000*/ 	.byte	0x02, 0x09, 0x00, 0x00, 0x02, 0x02, 0x01, 0x00, 0x02, 0x05, 0x05, 0x00, 0x03, 0x07, 0x01, 0x01
        /*0010*/ 	.byte	0x02, 0x03, 0x00, 0x00, 0x02, 0x06, 0x01, 0x00, 0x04, 0x0b, 0x08, 0x00, 0x09, 0x00, 0x00, 0x00
        /*0020*/ 	.byte	0x00, 0x00, 0x00, 0x00


//--------------------- .nv.info._Z10bfs_kernelPiS_iiS_S_S_PbS_S_S_iS_ --------------------------
	.section	.nv.info._Z10bfs_kernelPiS_iiS_S_S_PbS_S_S_iS_,"",@"SHT_CUDA_INFO"
	.sectionflags	@""
	.align	4


	//----- nvinfo : EIATTR_CUDA_API_VERSION
	.align		4
        /*0000*/ 	.byte	0x04, 0x37
        /*0002*/ 	.short	(.L_19 - .L_18)
.L_18:
        /*0004*/ 	.word	0x00000082


	//----- nvinfo : EIATTR_KPARAM_INFO
	.align		4
.L_19:
        /*0008*/ 	.byte	0x04, 0x17
        /*000a*/ 	.short	(.L_21 - .L_20)
.L_20:
        /*000c*/ 	.word	0x00000000
        /*0010*/ 	.short	0x000c
        /*0012*/ 	.short	0x0058
        /*0014*/ 	.byte	0x00, 0xf5, 0x21, 0x00


	//----- nvinfo : EIATTR_KPARAM_INFO
	.align		4
.L_21:
        /*0018*/ 	.byte	0x04, 0x17
        /*001a*/ 	.short	(.L_23 - .L_22)
.L_22:
        /*001c*/ 	.word	0x00000000
        /*0020*/ 	.short	0x000b
        /*0022*/ 	.short	0x0050
        /*0024*/ 	.byte	0x00, 0xf0, 0x11, 0x00


	//----- nvinfo : EIATTR_KPARAM_INFO
	.align		4
.L_23:
        /*0028*/ 	.byte	0x04, 0x17
        /*002a*/ 	.short	(.L_25 - .L_24)
.L_24:
        /*002c*/ 	.word	0x00000000
        /*0030*/ 	.short	0x000a
        /*0032*/ 	.short	0x0048
        /*0034*/ 	.byte	0x00, 0xf5, 0x21, 0x00


	//----- nvinfo : EIATTR_KPARAM_INFO
	.align		4
.L_25:
        /*0038*/ 	.byte	0x04, 0x17
        /*003a*/ 	.short	(.L_27 - .L_26)
.L_26:
        /*003c*/ 	.word	0x00000000
        /*0040*/ 	.short	0x0009
        /*0042*/ 	.short	0x0040
        /*0044*/ 	.byte	0x00, 0xf5, 0x21, 0x00


	//----- nvinfo : EIATTR_KPARAM_INFO
	.align		4
.L_27:
        /*0048*/ 	.byte	0x04, 0x17
        /*004a*/ 	.short	(.L_29 - .L_28)
.L_28:
        /*004c*/ 	.word	0x00000000
        /*0050*/ 	.short	0x0008
        /*0052*/ 	.short	0x0038
        /*0054*/ 	.byte	0x00, 0xf5, 0x21, 0x00


	//----- nvinfo : EIATTR_KPARAM_INFO
	.align		4
.L_29:
        /*0058*/ 	.byte	0x04, 0x17
        /*005a*/ 	.short	(.L_31 - .L_30)
.L_30:
        /*005c*/ 	.word	0x00000000
        /*0060*/ 	.short	0x0007
        /*0062*/ 	.short	0x0030
        /*0064*/ 	.byte	0x00, 0xf5, 0x21, 0x00


	//----- nvinfo : EIATTR_KPARAM_INFO
	.align		4
.L_31:
        /*0068*/ 	.byte	0x04, 0x17
        /*006a*/ 	.short	(.L_33 - .L_32)
.L_32:
        /*006c*/ 	.word	0x00000000
        /*0070*/ 	.short	0x0006
        /*0072*/ 	.short	0x0028
        /*0074*/ 	.byte	0x00, 0xf5, 0x21, 0x00


	//----- nvinfo : EIATTR_KPARAM_INFO
	.align		4
.L_33:
        /*0078*/ 	.byte	0x04, 0x17
        /*007a*/ 	.short	(.L_35 - .L_34)
.L_34:
        /*007c*/ 	.word	0x00000000
        /*0080*/ 	.short	0x0005
        /*0082*/ 	.short	0x0020
        /*0084*/ 	.byte	0x00, 0xf5, 0x21, 0x00


	//----- nvinfo : EIATTR_KPARAM_INFO
	.align		4
.L_35:
        /*0088*/ 	.byte	0x04, 0x17
        /*008a*/ 	.short	(.L_37 - .L_36)
.L_36:
        /*008c*/ 	.word	0x00000000
        /*0090*/ 	.short	0x0004
        /*0092*/ 	.short	0x0018
        /*0094*/ 	.byte	0x00, 0xf5, 0x21, 0x00


	//----- nvinfo : EIATTR_KPARAM_INFO
	.align		4
.L_37:
        /*0098*/ 	.byte	0x04, 0x17
        /*009a*/ 	.short	(.L_39 - .L_38)
.L_38:
        /*009c*/ 	.word	0x00000000
        /*00a0*/ 	.short	0x0003
        /*00a2*/ 	.short	0x0014
        /*00a4*/ 	.byte	0x00, 0xf0, 0x11, 0x00


	//----- nvinfo : EIATTR_KPARAM_INFO
	.align		4
.L_39:
        /*00a8*/ 	.byte	0x04, 0x17
        /*00aa*/ 	.short	(.L_41 - .L_40)
.L_40:
        /*00ac*/ 	.word	0x00000000
        /*00b0*/ 	.short	0x0002
        /*00b2*/ 	.short	0x0010
        /*00b4*/ 	.byte	0x00, 0xf0, 0x11, 0x00


	//----- nvinfo : EIATTR_KPARAM_INFO
	.align		4
.L_41:
        /*00b8*/ 	.byte	0x04, 0x17
        /*00ba*/ 	.short	(.L_43 - .L_42)
.L_42:
        /*00bc*/ 	.word	0x00000000
        /*00c0*/ 	.short	0x0001
        /*00c2*/ 	.short	0x0008
        /*00c4*/ 	.byte	0x00, 0xf5, 0x21, 0x00


	//----- nvinfo : EIATTR_KPARAM_INFO
	.align		4
.L_43:
        /*00c8*/ 	.byte	0x04, 0x17
        /*00ca*/ 	.short	(.L_45 - .L_44)
.L_44:
        /*00cc*/ 	.word	0x00000000
        /*00d0*/ 	.short	0x0000
        /*00d2*/ 	.short	0x0000
        /*00d4*/ 	.byte	0x00, 0xf5, 0x21, 0x00


	//----- nvinfo : EIATTR_SPARSE_MMA_MASK
	.align		4
.L_45:
        /*00d8*/ 	.byte	0x03, 0x50
        /*00da*/ 	.short	0x0000


	//----- nvinfo : EIATTR_MAXREG_COUNT
	.align		4
        /*00dc*/ 	.byte	0x03, 0x1b
        /*00de*/ 	.short	0x00ff


	//----- nvinfo : EIATTR_MERCURY_ISA_VERSION
	.align		4
        /*00e0*/ 	.byte	0x03, 0x5f
        /*00e2*/ 	.short	0x0101


	//----- nvinfo : EIATTR_VRC_CTA_INIT_COUNT
	.align		4
        /*00e4*/ 	.byte	0x02, 0x4a
	.zero		1
	.zero		1


	//----- nvinfo : EIATTR_EXIT_INSTR_OFFSETS
	.align		4
        /*00e8*/ 	.byte	0x04, 0x1c
        /*00ea*/ 	.short	(.L_47 - .L_46)


	//   ....[0]....
.L_46:
        /*00ec*/ 	.word	0x00000070


	//   ....[1]....
        /*00f0*/ 	.word	0x000005c0


	//----- nvinfo : EIATTR_CRS_STACK_SIZE
	.align		4
.L_47:
        /*00f4*/ 	.byte	0x04, 0x1e
        /*00f6*/ 	.short	(.L_49 - .L_48)
.L_48:
        /*00f8*/ 	.word	0x00000000


	//----- nvinfo : EIATTR_CBANK_PARAM_SIZE
	.align		4
.L_49:
        /*00fc*/ 	.byte	0x03, 0x19
        /*00fe*/ 	.short	0x0060


	//----- nvinfo : EIATTR_PARAM_CBANK
	.align		4
        /*0100*/ 	.byte	0x04, 0x0a
        /*0102*/ 	.short	(.L_51 - .L_50)
	.align		4
.L_50:
        /*0104*/ 	.word	index@(.nv.constant0._Z10bfs_kernelPiS_iiS_S_S_PbS_S_S_iS_)
        /*0108*/ 	.short	0x0380
        /*010a*/ 	.short	0x0060


	//----- nvinfo : EIATTR_SW_WAR
	.align		4
.L_51:
        /*010c*/ 	.byte	0x04, 0x36
        /*010e*/ 	.short	(.L_53 - .L_52)
.L_52:
        /*0110*/ 	.word	0x00000008
.L_53:


//--------------------- .nv.info._Z8ddefaultPiS_S_i --------------------------
	.section	.nv.info._Z8ddefaultPiS_S_i,"",@"SHT_CUDA_INFO"
	.sectionflags	@""
	.align	4


	//----- nvinfo : EIATTR_CUDA_API_VERSION
	.align		4
        /*0000*/ 	.byte	0x04, 0x37
        /*0002*/ 	.short	(.L_55 - .L_54)
.L_54:
        /*0004*/ 	.word	0x00000082


	//----- nvinfo : EIATTR_KPARAM_INFO
	.align		4
.L_55:
        /*0008*/ 	.byte	0x04, 0x17
        /*000a*/ 	.short	(.L_57 - .L_56)
.L_56:
        /*000c*/ 	.word	0x00000000
        /*0010*/ 	.short	0x0003
        /*0012*/ 	.short	0x0018
        /*0014*/ 	.byte	0x00, 0xf0, 0x11, 0x00


	//----- nvinfo : EIATTR_KPARAM_INFO
	.align		4
.L_57:
        /*0018*/ 	.byte	0x04, 0x17
        /*001a*/ 	.short	(.L_59 - .L_58)
.L_58:
        /*001c*/ 	.word	0x00000000
        /*0020*/ 	.short	0x0002
        /*0022*/ 	.short	0x0010
        /*0024*/ 	.byte	0x00, 0xf5, 0x21, 0x00


	//----- nvinfo : EIATTR_KPARAM_INFO
	.align		4
.L_59:
        /*0028*/ 	.byte	0x04, 0x17
        /*002a*/ 	.short	(.L_61 - .L_60)
.L_60:
        /*002c*/ 	.word	0x00000000
        /*0030*/ 	.short	0x0001
        /*0032*/ 	.short	0x0008
        /*0034*/ 	.byte	0x00, 0xf5, 0x21, 0x00


	//----- nvinfo : EIATTR_KPARAM_INFO
	.align		4
.L_61:
        /*0038*/ 	.byte	0x04, 0x17
        /*003a*/ 	.short	(.L_63 - .L_62)
.L_62:
        /*003c*/ 	.word	0x00000000
        /*0040*/ 	.short	0x0000
        /*0042*/ 	.short	0x0000
        /*0044*/ 	.byte	0x00, 0xf5, 0x21, 0x00


	//----- nvinfo : EIATTR_SPARSE_MMA_MASK
	.align		4
.L_63:
        /*0048*/ 	.byte	0x03, 0x50
        /*004a*/ 	.short	0x0000


	//----- nvinfo : EIATTR_MAXREG_COUNT
	.align		4
        /*004c*/ 	.byte	0x03, 0x1b
        /*004e*/ 	.short	0x00ff


	//----- nvinfo : EIATTR_MERCURY_ISA_VERSION
	.align		4
        /*0050*/ 	.byte	0x03, 0x5f
        /*0052*/ 	.short	0x0101


	//----- nvinfo : EIATTR_VRC_CTA_INIT_COUNT
	.align		4
        /*0054*/ 	.byte	0x02, 0x4a
	.zero		1
	.zero		1


	//----- nvinfo : EIATTR_EXIT_INSTR_OFFSETS
	.align		4
        /*0058*/ 	.byte	0x04, 0x1c
        /*005a*/ 	.short	(.L_65 - .L_64)


	//   ....[0]....
.L_64:
        /*005c*/ 	.word	0x00000090


	//   ....[1]....
        /*0060*/ 	.word	0x000003d0


	//   ....[2]....
        /*0064*/ 	.word	0x000005a0


	//----- nvinfo : EIATTR_CRS_STACK_SIZE
	.align		4
.L_65:
        /*0068*/ 	.byte	0x04, 0x1e
        /*006a*/ 	.short	(.L_67 - .L_66)
.L_66:
        /*006c*/ 	.word	0x00000000


	//----- nvinfo : EIATTR_CBANK_PARAM_SIZE
	.align		4
.L_67:
        /*0070*/ 	.byte	0x03, 0x19
        /*0072*/ 	.short	0x001c


	//----- nvinfo : EIATTR_PARAM_CBANK
	.align		4
        /*0074*/ 	.byte	0x04, 0x0a
        /*0076*/ 	.short	(.L_69 - .L_68)
	.align		4
.L_68:
        /*0078*/ 	.word	index@(.nv.constant0._Z8ddefaultPiS_S_i)
        /*007c*/ 	.short	0x0380
        /*007e*/ 	.short	0x001c


	//----- nvinfo : EIATTR_SW_WAR
	.align		4
.L_69:
        /*0080*/ 	.byte	0x04, 0x36
        /*0082*/ 	.short	(.L_71 - .L_70)
.L_70:
        /*0084*/ 	.word	0x00000008
.L_71:


//--------------------- .nv.info._Z19push_relabel_kernelPiS_S_S_S_iiiiS_i --------------------------
	.section	.nv.info._Z19push_relabel_kernelPiS_S_S_S_iiiiS_i,"",@"SHT_CUDA_INFO"
	.sectionflags	@""
	.align	4


	//----- nvinfo : EIATTR_CUDA_API_VERSION
	.align		4
        /*0000*/ 	.byte	0x04, 0x37
        /*0002*/ 	.short	(.L_73 - .L_72)
.L_72:
        /*0004*/ 	.word	0x00000082


	//----- nvinfo : EIATTR_KPARAM_INFO
	.align		4
.L_73:
        /*0008*/ 	.byte	0x04, 0x17
        /*000a*/ 	.short	(.L_75 - .L_74)
.L_74:
        /*000c*/ 	.word	0x00000000
        /*0010*/ 	.short	0x000a
        /*0012*/ 	.short	0x0040
        /*0014*/ 	.byte	0x00, 0xf0, 0x11, 0x00


	//----- nvinfo : EIATTR_KPARAM_INFO
	.align		4
.L_75:
        /*0018*/ 	.byte	0x04, 0x17
        /*001a*/ 	.short	(.L_77 - .L_76)
.L_76:
        /*001c*/ 	.word	0x00000000
        /*0020*/ 	.short	0x0009
        /*0022*/ 	.short	0x0038
        /*0024*/ 	.byte	0x00, 0xf5, 0x21, 0x00


	//----- nvinfo : EIATTR_KPARAM_INFO
	.align		4
.L_77:
        /*0028*/ 	.byte	0x04, 0x17
        /*002a*/ 	.short	(.L_79 - .L_78)
.L_78:
        /*002c*/ 	.word	0x00000000
        /*0030*/ 	.short	0x0008
        /*0032*/ 	.short	0x0034
        /*0034*/ 	.byte	0x00, 0xf0, 0x11, 0x00


	//----- nvinfo : EIATTR_KPARAM_INFO
	.align		4
.L_79:
        /*0038*/ 	.byte	0x04, 0x17
        /*003a*/ 	.short	(.L_81 - .L_80)
.L_80:
        /*003c*/ 	.word	0x00000000
        /*0040*/ 	.short	0x0007
        /*0042*/ 	.short	0x0030
        /*0044*/ 	.byte	0x00, 0xf0, 0x11, 0x00


	//----- nvinfo : EIATTR_KPARAM_INFO
	.align		4
.L_81:
        /*0048*/ 	.byte	0x04, 0x17
        /*004a*/ 	.short	(.L_83 - .L_82)
.L_82:
        /*004c*/ 	.word	0x00000000
        /*0050*/ 	.short	0x0006
        /*0052*/ 	.short	0x002c
        /*0054*/ 	.byte	0x00, 0xf0, 0x11, 0x00


	//----- nvinfo : EIATTR_KPARAM_INFO
	.align		4
.L_83:
        /*0058*/ 	.byte	0x04, 0x17
        /*005a*/ 	.short	(.L_85 - .L_84)
.L_84:
        /*005c*/ 	.word	0x00000000
        /*0060*/ 	.short	0x0005
        /*0062*/ 	.short	0x0028
        /*0064*/ 	.byte	0x00, 0xf0, 0x11, 0x00


	//----- nvinfo : EIATTR_KPARAM_INFO
	.align		4
.L_85:
        /*0068*/ 	.byte	0x04, 0x17
        /*006a*/ 	.short	(.L_87 - .L_86)
.L_86:
        /*006c*/ 	.word	0x00000000
        /*0070*/ 	.short	0x0004
        /*0072*/ 	.short	0x0020
        /*0074*/ 	.byte	0x00, 0xf5, 0x21, 0x00


	//----- nvinfo : EIATTR_KPARAM_INFO
	.align		4
.L_87:
        /*0078*/ 	.byte	0x04, 0x17
        /*007a*/ 	.short	(.L_89 - .L_88)
.L_88:
        /*007c*/ 	.word	0x00000000
        /*0080*/ 	.short	0x0003
        /*0082*/ 	.short	0x0018
        /*0084*/ 	.byte	0x00, 0xf5, 0x21, 0x00


	//----- nvinfo : EIATTR_KPARAM_INFO
	.align		4
.L_89:
        /*0088*/ 	.byte	0x04, 0x17
        /*008a*/ 	.short	(.L_91 - .L_90)
.L_90:
        /*008c*/ 	.word	0x00000000
        /*0090*/ 	.short	0x0002
        /*0092*/ 	.short	0x0010
        /*0094*/ 	.byte	0x00, 0xf5, 0x21, 0x00


	//----- nvinfo : EIATTR_KPARAM_INFO
	.align		4
.L_91:
        /*0098*/ 	.byte	0x04, 0x17
        /*009a*/ 	.short	(.L_93 - .L_92)
.L_92:
        /*009c*/ 	.word	0x00000000
        /*00a0*/ 	.short	0x0001
        /*00a2*/ 	.short	0x0008
        /*00a4*/ 	.byte	0x00, 0xf5, 0x21, 0x00


	//----- nvinfo : EIATTR_KPARAM_INFO
	.align		4
.L_93:
        /*00a8*/ 	.byte	0x04, 0x17
        /*00aa*/ 	.short	(.L_95 - .L_94)
.L_94:
        /*00ac*/ 	.word	0x00000000
        /*00b0*/ 	.short	0x0000
        /*00b2*/ 	.short	0x0000
        /*00b4*/ 	.byte	0x00, 0xf5, 0x21, 0x00


	//----- nvinfo : EIATTR_SPARSE_MMA_MASK
	.align		4
.L_95:
        /*00b8*/ 	.byte	0x03, 0x50
        /*00ba*/ 	.short	0x0000


	//----- nvinfo : EIATTR_MAXREG_COUNT
	.align		4
        /*00bc*/ 	.byte	0x03, 0x1b
        /*00be*/ 	.short	0x00ff


	//----- nvinfo : EIATTR_MERCURY_ISA_VERSION
	.align		4
        /*00c0*/ 	.byte	0x03, 0x5f
        /*00c2*/ 	.short	0x0101


	//----- nvinfo : EIATTR_VRC_CTA_INIT_COUNT
	.align		4
        /*00c4*/ 	.byte	0x02, 0x4a
	.zero		1
	.zero		1


	//----- nvinfo : EIATTR_EXIT_INSTR_OFFSETS
	.align		4
        /*00c8*/ 	.byte	0x04, 0x1c
        /*00ca*/ 	.short	(.L_97 - .L_96)


	//   ....[0]....
.L_96:
        /*00cc*/ 	.word	0x00000070


	//   ....[1]....
        /*00d0*/ 	.word	0x00000c40


	//----- nvinfo : EIATTR_CRS_STACK_SIZE
	.align		4
.L_97:
        /*00d4*/ 	.byte	0x04, 0x1e
        /*00d6*/ 	.short	(.L_99 - .L_98)
.L_98:
        /*00d8*/ 	.word	0x00000000


	//----- nvinfo : EIATTR_CBANK_PARAM_SIZE
	.align		4
.L_99:
        /*00dc*/ 	.byte	0x03, 0x19
        /*00de*/ 	.short	0x0044


	//----- nvinfo : EIATTR_PARAM_CBANK
	.align		4
        /*00e0*/ 	.byte	0x04, 0x0a
        /*00e2*/ 	.short	(.L_101 - .L_100)
	.align		4
.L_100:
        /*00e4*/ 	.word	index@(.nv.constant0._Z19push_relabel_kernelPiS_S_S_S_iiiiS_i)
        /*00e8*/ 	.short	0x0380
        /*00ea*/ 	.short	0x0044


	//----- nvinfo : EIATTR_SW_WAR
	.align		4
.L_101:
        /*00ec*/ 	.byte	0x04, 0x36
        /*00ee*/ 	.short	(.L_103 - .L_102)
.L_102:
        /*00f0*/ 	.word	0x00000008
.L_103:


//--------------------- .nv.callgraph             --------------------------
	.section	.nv.callgraph,"",@"SHT_CUDA_CALLGRAPH"
	.align	4
	.sectionentsize	8
	.align		4
        /*0000*/ 	.word	0x00000000
	.align		4
        /*0004*/ 	.word	0xffffffff
	.align		4
        /*0008*/ 	.word	0x00000000
	.align		4
        /*000c*/ 	.word	0xfffffffe
	.align		4
        /*0010*/ 	.word	0x00000000
	.align		4
        /*0014*/ 	.word	0xfffffffd
	.align		4
        /*0018*/ 	.word	0x00000000
	.align		4
        /*001c*/ 	.word	0xfffffffc


//--------------------- .text._Z10bfs_kernelPiS_iiS_S_S_PbS_S_S_iS_ --------------------------
	.section	.text._Z10bfs_kernelPiS_iiS_S_S_PbS_S_S_iS_,"ax",@progbits
	.align	128
        .global         _Z10bfs_kernelPiS_iiS_S_S_PbS_S_S_iS_
        .type           _Z10bfs_kernelPiS_iiS_S_S_PbS_S_S_iS_,@function
        .size           _Z10bfs_kernelPiS_iiS_S_S_PbS_S_S_iS_,(.L_x_36 - _Z10bfs_kernelPiS_iiS_S_S_PbS_S_S_iS_)
        .other          _Z10bfs_kernelPiS_iiS_S_S_PbS_S_S_iS_,@"STO_CUDA_ENTRY STV_DEFAULT"
_Z10bfs_kernelPiS_iiS_S_S_PbS_S_S_iS_:
.text._Z10bfs_kernelPiS_iiS_S_S_PbS_S_S_iS_:
[----:B------:R-:W-:Y:S01]  /*0000*/  LDC R1, c[0x0][0x37c] ;  /* 0x0000df00ff017b82 */ /* 0x000fe20000000800 */
[----:B------:R-:W0:Y:S07]  /*0010*/  S2R R0, SR_TID.X ;  /* 0x0000000000007919 */ /* 0x000e2e0000002100 */
[----:B------:R-:W0:Y:S01]  /*0020*/  S2UR UR4, SR_CTAID.X ;  /* 0x00000000000479c3 */ /* 0x000e220000002500 */
[----:B------:R-:W1:Y:S07]  /*0030*/  LDCU UR5, c[0x0][0x394] ;  /* 0x00007280ff0577ac */ /* 0x000e6e0008000800 */
[----:B------:R-:W0:Y:S02]  /*0040*/  LDC R7, c[0x0][0x360] ;  /* 0x0000d800ff077b82 */ /* 0x000e240000000800 */
[----:B0-----:R-:W-:-:S05]  /*0050*/  IMAD R0, R7, UR4, R0 ;  /* 0x0000000407007c24 */ /* 0x001fca000f8e0200 */
[----:B-1----:R-:W-:-:S13]  /*0060*/  ISETP.GE.AND P0, PT, R0, UR5, PT ;  /* 0x0000000500007c0c */ /* 0x002fda000bf06270 */
[----:B------:R-:W-:Y:S05]  /*0070*/  @P0 EXIT ;  /* 0x000000000000094d */ /* 0x000fea0003800000 */
[----:B------:R-:W0:Y:S01]  /*0080*/  LDC R3, c[0x0][0x3d0] ;  /* 0x0000f400ff037b82 */ /* 0x000e220000000800 */
[----:B------:R-:W1:Y:S01]  /*0090*/  LDCU UR4, c[0x0][0x370] ;  /* 0x00006e00ff0477ac */ /* 0x000e620008000800 */
[----:B------:R-:W2:Y:S01]  /*00a0*/  LDCU.64 UR6, c[0x0][0x358] ;  /* 0x00006b00ff0677ac */ /* 0x000ea20008000a00 */
[----:B-1----:R-:W-:Y:S02]  /*00b0*/  IMAD R7, R7, UR4, RZ ;  /* 0x0000000407077c24 */ /* 0x002fe4000f8e02ff */
[----:B0-2---:R-:W-:-:S07]  /*00c0*/  VIADD R3, R3, 0x1 ;  /* 0x0000000103037836 */ /* 0x005fce0000000000 */
.L_x_8:
[----:B0-----:R-:W0:Y:S01]  /*00d0*/  LDC.64 R8, c[0x0][0x3c8] ;  /* 0x0000f200ff087b82 */ /* 0x001e220000000a00 */
[----:B------:R-:W1:Y:S07]  /*00e0*/  LDCU UR4, c[0x0][0x394] ;  /* 0x00007280ff0477ac */ /* 0x000e6e0008000800 */
[----:B------:R-:W2:Y:S01]  /*00f0*/  LDC.64 R4, c[0x0][0x398] ;  /* 0x0000e600ff047b82 */ /* 0x000ea20000000a00 */
[----:B0-----:R-:W-:-:S05]  /*0100*/  IMAD.WIDE R8, R0, 0x4, R8 ;  /* 0x0000000400087825 */ /* 0x001fca00078e0208 */
[----:B------:R-:W2:Y:S02]  /*0110*/  LDG.E R6, desc[UR6][R8.64] ;  /* 0x0000000608067981 */ /* 0x000ea4000c1e1900 */
[----:B--2---:R-:W-:-:S05]  /*0120*/  IMAD.WIDE R4, R6, 0x4, R4 ;  /* 0x0000000406047825 */ /* 0x004fca00078e0204 */
[----:B------:R-:W2:Y:S04]  /*0130*/  LDG.E R8, desc[UR6][R4.64] ;  /* 0x0000000604087981 */ /* 0x000ea8000c1e1900 */
[----:B------:R-:W2:Y:S01]  /*0140*/  LDG.E R11, desc[UR6][R4.64+0x4] ;  /* 0x00000406040b7981 */ /* 0x000ea2000c1e1900 */
[----:B------:R-:W-:Y:S01]  /*0150*/  IMAD.IADD R0, R7, 0x1, R0 ;  /* 0x0000000107007824 */ /* 0x000fe200078e0200 */
[----:B------:R-:W-:Y:S04]  /*0160*/  BSSY.RECONVERGENT B0, `(.L_x_0) ;  /* 0x0000044000007945 */ /* 0x000fe80003800200 */
[----:B-1----:R-:W-:-:S02]  /*0170*/  ISETP.GE.AND P1, PT, R0, UR4, PT ;  /* 0x0000000400007c0c */ /* 0x002fc4000bf26270 */
[----:B--2---:R-:W-:-:S13]  /*0180*/  ISETP.GE.AND P0, PT, R8, R11, PT ;  /* 0x0000000b0800720c */ /* 0x004fda0003f06270 */
[----:B-----5:R-:W-:Y:S05]  /*0190*/  @P0 BRA `(.L_x_1) ;  /* 0x0000000400000947 */ /* 0x020fea0003800000 */
.L_x_7:
[----:B0-----:R-:W0:Y:S08]  /*01a0*/  LDC.64 R10, c[0x0][0x3a0] ;  /* 0x0000e800ff0a7b82 */ /* 0x001e300000000a00 */
[----:B------:R-:W1:Y:S01]  /*01b0*/  LDC.64 R12, c[0x0][0x398] ;  /* 0x0000e600ff0c7b82 */ /* 0x000e620000000a00 */
[----:B0-----:R-:W-:-:S05]  /*01c0*/  IMAD.WIDE R10, R8, 0x4, R10 ;  /* 0x00000004080a7825 */ /* 0x001fca00078e020a */
[----:B------:R-:W1:Y:S02]  /*01d0*/  LDG.E R9, desc[UR6][R10.64] ;  /* 0x000000060a097981 */ /* 0x000e64000c1e1900 */
[----:B-1----:R-:W-:-:S05]  /*01e0*/  IMAD.WIDE R12, R9, 0x4, R12 ;  /* 0x00000004090c7825 */ /* 0x002fca00078e020c */
[----:B------:R-:W2:Y:S04]  /*01f0*/  LDG.E R2, desc[UR6][R12.64] ;  /* 0x000000060c027981 */ /* 0x000ea8000c1e1900 */
[----:B------:R-:W2:Y:S01]  /*0200*/  LDG.E R17, desc[UR6][R12.64+0x4] ;  /* 0x000004060c117981 */ /* 0x000ea2000c1e1900 */
[----:B------:R-:W-:Y:S01]  /*0210*/  BSSY.RECONVERGENT B1, `(.L_x_2) ;  /* 0x0000011000017945 */ /* 0x000fe20003800200 */
[----:B------:R-:W-:Y:S01]  /*0220*/  MOV R14, 0xffffffff ;  /* 0xffffffff000e7802 */ /* 0x000fe20000000f00 */
[----:B------:R-:W-:Y:S01]  /*0230*/  IMAD.MOV.U32 R15, RZ, RZ, -0x1 ;  /* 0xffffffffff0f7424 */ /* 0x000fe200078e00ff */
[----:B--2---:R-:W-:-:S13]  /*0240*/  ISETP.GE.AND P0, PT, R2, R17, PT ;  /* 0x000000110200720c */ /* 0x004fda0003f06270 */
[----:B-----5:R-:W-:Y:S05]  /*0250*/  @P0 BRA `(.L_x_3) ;  /* 0x0000000000300947 */ /* 0x020fea0003800000 */
[----:B------:R-:W0:Y:S01]  /*0260*/  LDC.64 R12, c[0x0][0x3a0] ;  /* 0x0000e800ff0c7b82 */ /* 0x000e220000000a00 */
[----:B------:R-:W-:-:S07]  /*0270*/  IMAD.MOV.U32 R14, RZ, RZ, R2 ;  /* 0x000000ffff0e7224 */ /* 0x000fce00078e0002 */
.L_x_4:
[----:B0-----:R-:W-:-:S06]  /*0280*/  IMAD.WIDE R10, R14, 0x4, R12 ;  /* 0x000000040e0a7825 */ /* 0x001fcc00078e020c */
[----:B------:R-:W2:Y:S01]  /*0290*/  LDG.E R11, desc[UR6][R10.64] ;  /* 0x000000060a0b7981 */ /* 0x000ea2000c1e1900 */
[----:B------:R-:W-:Y:S02]  /*02a0*/  SHF.R.S32.HI R15, RZ, 0x1f, R14 ;  /* 0x0000001fff0f7819 */ /* 0x000fe4000001140e */
[----:B--2---:R-:W-:-:S13]  /*02b0*/  ISETP.NE.AND P0, PT, R11, R6, PT ;  /* 0x000000060b00720c */ /* 0x004fda0003f05270 */
[----:B------:R-:W-:Y:S05]  /*02c0*/  @!P0 BRA `(.L_x_3) ;  /* 0x0000000000148947 */ /* 0x000fea0003800000 */
[----:B------:R-:W-:-:S04]  /*02d0*/  IADD3 R14, PT, PT, R14, 0x1, RZ ;  /* 0x000000010e0e7810 */ /* 0x000fc80007ffe0ff */
[----:B------:R-:W-:-:S13]  /*02e0*/  ISETP.GE.AND P0, PT, R14, R17, PT ;  /* 0x000000110e00720c */ /* 0x000fda0003f06270 */
[----:B------:R-:W-:Y:S05]  /*02f0*/  @!P0 BRA `(.L_x_4) ;  /* 0xfffffffc00e08947 */ /* 0x000fea000383ffff */
[----:B------:R-:W-:Y:S01]  /*0300*/  IMAD.MOV.U32 R14, RZ, RZ, -0x1 ;  /* 0xffffffffff0e7424 */ /* 0x000fe200078e00ff */
[----:B------:R-:W-:-:S07]  /*0310*/  MOV R15, 0xffffffff ;  /* 0xffffffff000f7802 */ /* 0x000fce0000000f00 */
.L_x_3:
[----:B------:R-:W-:Y:S05]  /*0320*/  BSYNC.RECONVERGENT B1 ;  /* 0x0000000000017941 */ /* 0x000fea0003800200 */
.L_x_2:
[----:B------:R-:W0:Y:S01]  /*0330*/  LDCU.64 UR4, c[0x0][0x3a8] ;  /* 0x00007500ff0477ac */ /* 0x000e220008000a00 */
[----:B------:R-:W1:Y:S01]  /*0340*/  LDC.64 R12, c[0x0][0x3c0] ;  /* 0x0000f000ff0c7b82 */ /* 0x000e620000000a00 */
[----:B0-----:R-:W-:-:S04]  /*0350*/  LEA R10, P0, R14, UR4, 0x2 ;  /* 0x000000040e0a7c11 */ /* 0x001fc8000f8010ff */
[----:B------:R-:W-:Y:S01]  /*0360*/  LEA.HI.X R11, R14, UR5, R15, 0x2, P0 ;  /* 0x000000050e0b7c11 */ /* 0x000fe200080f140f */
[----:B-1----:R-:W-:-:S04]  /*0370*/  IMAD.WIDE R14, R9, 0x4, R12 ;  /* 0x00000004090e7825 */ /* 0x002fc800078e020c */
[----:B------:R-:W2:Y:S04]  /*0380*/  LDG.E R10, desc[UR6][R10.64] ;  /* 0x000000060a0a7981 */ /* 0x000ea8000c1e1900 */
[----:B------:R-:W3:Y:S01]  /*0390*/  LDG.E R2, desc[UR6][R14.64] ;  /* 0x000000060e027981 */ /* 0x000ee2000c1e1900 */
[----:B------:R-:W-:Y:S01]  /*03a0*/  BSSY.RECONVERGENT B1, `(.L_x_5) ;  /* 0x000001b000017945 */ /* 0x000fe20003800200 */
[----:B--2---:R-:W-:-:S04]  /*03b0*/  ISETP.GE.AND P0, PT, R10, 0x1, PT ;  /* 0x000000010a00780c */ /* 0x004fc80003f06270 */
[----:B---3--:R-:W-:-:S13]  /*03c0*/  ISETP.NE.OR P0, PT, R2, -0x1, !P0 ;  /* 0xffffffff0200780c */ /* 0x008fda0004705670 */
[----:B------:R-:W-:Y:S05]  /*03d0*/  @P0 BRA `(.L_x_6) ;  /* 0x00000000005c0947 */ /* 0x000fea0003800000 */
[----:B------:R-:W0:Y:S01]  /*03e0*/  LDC.64 R12, c[0x0][0x3d8] ;  /* 0x0000f600ff0c7b82 */ /* 0x000e220000000a00 */
[----:B------:R-:W1:Y:S01]  /*03f0*/  LDCU UR4, c[0x0][0x390] ;  /* 0x00007200ff0477ac */ /* 0x000e620008000800 */
[----:B0-----:R-:W-:-:S05]  /*0400*/  IMAD.WIDE R10, R9, 0x4, R12 ;  /* 0x00000004090a7825 */ /* 0x001fca00078e020c */
[----:B------:R-:W1:Y:S02]  /*0410*/  LDG.E R2, desc[UR6][R10.64] ;  /* 0x000000060a027981 */ /* 0x000e64000c1e1900 */
[----:B-1----:R-:W-:-:S13]  /*0420*/  ISETP.NE.AND P0, PT, R2, UR4, PT ;  /* 0x0000000402007c0c */ /* 0x002fda000bf05270 */
[----:B------:R-:W-:Y:S05]  /*0430*/  @P0 BRA `(.L_x_6) ;  /* 0x0000000000440947 */ /* 0x000fea0003800000 */
[----:B------:R-:W-:-:S06]  /*0440*/  IMAD.MOV.U32 R2, RZ, RZ, -0x1 ;  /* 0xffffffffff027424 */ /* 0x000fcc00078e00ff */
[----:B------:R-:W2:Y:S02]  /*0450*/  ATOMG.E.CAS.STRONG.GPU PT, R2, [R14], R2, R3 ;  /* 0x000000020e0273a9 */ /* 0x000ea400001ee103 */
[----:B--2---:R-:W-:-:S13]  /*0460*/  ISETP.NE.AND P0, PT, R2, -0x1, PT ;  /* 0xffffffff0200780c */ /* 0x004fda0003f05270 */
[----:B------:R-:W-:Y:S05]  /*0470*/  @P0 BRA `(.L_x_6) ;  /* 0x0000000000340947 */ /* 0x000fea0003800000 */
[----:B------:R-:W0:Y:S01]  /*0480*/  LDC.64 R16, c[0x0][0x3b8] ;  /* 0x0000ee00ff107b82 */ /* 0x000e220000000a00 */
[----:B------:R-:W1:Y:S01]  /*0490*/  LDCU.64 UR4, c[0x0][0x3b0] ;  /* 0x00007600ff0477ac */ /* 0x000e620008000a00 */
[----:B------:R-:W-:Y:S02]  /*04a0*/  HFMA2 R2, -RZ, RZ, 0, 5.9604644775390625e-08 ;  /* 0x00000001ff027431 */ /* 0x000fe400000001ff */
[----:B------:R-:W-:Y:S01]  /*04b0*/  IMAD.WIDE R12, R6, 0x4, R12 ;  /* 0x00000004060c7825 */ /* 0x000fe200078e020c */
[----:B-1----:R-:W-:-:S04]  /*04c0*/  IADD3 R14, P0, PT, R9, UR4, RZ ;  /* 0x00000004090e7c10 */ /* 0x002fc8000ff1e0ff */
[C---:B------:R-:W-:Y:S01]  /*04d0*/  LEA.HI.X.SX32 R15, R9.reuse, UR5, 0x1, P0 ;  /* 0x00000005090f7c11 */ /* 0x040fe200080f0eff */
[----:B0-----:R-:W-:-:S04]  /*04e0*/  IMAD.WIDE R16, R9, 0x4, R16 ;  /* 0x0000000409107825 */ /* 0x001fc800078e0210 */
[----:B------:R0:W-:Y:S04]  /*04f0*/  STG.E.U8 desc[UR6][R14.64], R2 ;  /* 0x000000020e007986 */ /* 0x0001e8000c101106 */
[----:B------:R0:W-:Y:S04]  /*0500*/  STG.E desc[UR6][R16.64], R6 ;  /* 0x0000000610007986 */ /* 0x0001e8000c101906 */
[----:B------:R-:W2:Y:S01]  /*0510*/  LDG.E R12, desc[UR6][R12.64] ;  /* 0x000000060c0c7981 */ /* 0x000ea2000c1e1900 */
[----:B------:R-:W1:Y:S01]  /*0520*/  LDC R18, c[0x0][0x390] ;  /* 0x0000e400ff127b82 */ /* 0x000e620000000800 */
[----:B--2---:R-:W-:-:S05]  /*0530*/  VIADD R19, R12, 0x1 ;  /* 0x000000010c137836 */ /* 0x004fca0000000000 */
[----:B-1----:R0:W5:Y:S02]  /*0540*/  ATOMG.E.CAS.STRONG.GPU PT, RZ, [R10], R18, R19 ;  /* 0x000000120aff73a9 */ /* 0x00216400001ee113 */
.L_x_6:
[----:B------:R-:W-:Y:S05]  /*0550*/  BSYNC.RECONVERGENT B1 ;  /* 0x0000000000017941 */ /* 0x000fea0003800200 */
.L_x_5:
[----:B------:R-:W2:Y:S01]  /*0560*/  LDG.E R9, desc[UR6][R4.64+0x4] ;  /* 0x0000040604097981 */ /* 0x000ea2000c1e1900 */
[----:B------:R-:W-:-:S04]  /*0570*/  IADD3 R8, PT, PT, R8, 0x1, RZ ;  /* 0x0000000108087810 */ /* 0x000fc80007ffe0ff */
[----:B--2---:R-:W-:-:S13]  /*0580*/  ISETP.GE.AND P0, PT, R8, R9, PT ;  /* 0x000000090800720c */ /* 0x004fda0003f06270 */
[----:B------:R-:W-:Y:S05]  /*0590*/  @!P0 BRA `(.L_x_7) ;  /* 0xfffffffc00008947 */ /* 0x000fea000383ffff */
.L_x_1:
[----:B------:R-:W-:Y:S05]  /*05a0*/  BSYNC.RECONVERGENT B0 ;  /* 0x0000000000007941 */ /* 0x000fea0003800200 */
.L_x_0:
[----:B------:R-:W-:Y:S05]  /*05b0*/  @!P1 BRA `(.L_x_8) ;  /* 0xfffffff800c49947 */ /* 0x000fea000383ffff */
[----:B------:R-:W-:Y:S05]  /*05c0*/  EXIT ;  /* 0x000000000000794d */ /* 0x000fea0003800000 */
.L_x_9:
[----:B------:R-:W-:-:S00]  /*05d0*/  BRA `(.L_x_9) ;  /* 0xfffffffc00fc7947 */ /* 0x000fc0000383ffff */
[----:B------:R-:W-:-:S00]  /*05e0*/  NOP ;  /* 0x0000000000007918 */ /* 0x000fc00000000000 */
        /* <DEDUP_REMOVED lines=9> */
.L_x_36:


//--------------------- .text._Z8ddefaultPiS_S_i  --------------------------
	.section	.text._Z8ddefaultPiS_S_i,"ax",@progbits
	.align	128
        .global         _Z8ddefaultPiS_S_i
        .type           _Z8ddefaultPiS_S_i,@function
        .size           _Z8ddefaultPiS_S_i,(.L_x_37 - _Z8ddefaultPiS_S_i)
        .other          _Z8ddefaultPiS_S_i,@"STO_CUDA_ENTRY STV_DEFAULT"
_Z8ddefaultPiS_S_i:
.text._Z8ddefaultPiS_S_i:
[----:B------:R-:W-:Y:S01]  /*0000*/  LDC R1, c[0x0][0x37c] ;  /* 0x0000df00ff017b82 */ /* 0x000fe20000000800 */
[----:B------:R-:W0:Y:S07]  /*0010*/  S2R R9, SR_TID.X ;  /* 0x0000000000097919 */ /* 0x000e2e0000002100 */
[----:B------:R-:W0:Y:S08]  /*0020*/  S2UR UR4, SR_CTAID.X ;  /* 0x00000000000479c3 */ /* 0x000e300000002500 */
[----:B------:R-:W0:Y:S01]  /*0030*/  LDC R8, c[0x0][0x360] ;  /* 0x0000d800ff087b82 */ /* 0x000e220000000800 */
[----:B------:R-:W1:Y:S07]  /*0040*/  LDCU UR5, c[0x0][0x370] ;  /* 0x00006e00ff0577ac */ /* 0x000e6e0008000800 */
[----:B------:R-:W2:Y:S01]  /*0050*/  LDC R0, c[0x0][0x398] ;  /* 0x0000e600ff007b82 */ /* 0x000ea20000000800 */
[----:B0-----:R-:W-:-:S02]  /*0060*/  IMAD R9, R8, UR4, R9 ;  /* 0x0000000408097c24 */ /* 0x001fc4000f8e0209 */
[----:B-1----:R-:W-:-:S03]  /*0070*/  IMAD R8, R8, UR5, RZ ;  /* 0x0000000508087c24 */ /* 0x002fc6000f8e02ff */
[----:B--2---:R-:W-:-:S13]  /*0080*/  ISETP.GE.AND P0, PT, R9, R0, PT ;  /* 0x000000000900720c */ /* 0x004fda0003f06270 */
[----:B------:R-:W-:Y:S05]  /*0090*/  @P0 EXIT ;  /* 0x000000000000094d */ /* 0x000fea0003800000 */
[----:B------:R-:W0:Y:S01]  /*00a0*/  I2F.U32.RP R6, R8 ;  /* 0x0000000800067306 */ /* 0x000e220000209000 */
[C---:B------:R-:W-:Y:S01]  /*00b0*/  IMAD.IADD R5, R8.reuse, 0x1, R9 ;  /* 0x0000000108057824 */ /* 0x040fe200078e0209 */
[----:B------:R-:W-:Y:S01]  /*00c0*/  IADD3 R7, PT, PT, RZ, -R8, RZ ;  /* 0x80000008ff077210 */ /* 0x000fe20007ffe0ff */
[----:B------:R-:W1:Y:S01]  /*00d0*/  LDCU.64 UR4, c[0x0][0x358] ;  /* 0x00006b00ff0477ac */ /* 0x000e620008000a00 */
[----:B------:R-:W-:Y:S01]  /*00e0*/  ISETP.NE.U32.AND P2, PT, R8, RZ, PT ;  /* 0x000000ff0800720c */ /* 0x000fe20003f45070 */
[----:B------:R-:W-:Y:S01]  /*00f0*/  BSSY.RECONVERGENT B0, `(.L_x_10) ;  /* 0x000002d000007945 */ /* 0x000fe20003800200 */
[CC--:B------:R-:W-:Y:S02]  /*0100*/  ISETP.GE.AND P0, PT, R5.reuse, R0.reuse, PT ;  /* 0x000000000500720c */ /* 0x0c0fe40003f06270 */
[----:B------:R-:W-:Y:S02]  /*0110*/  VIMNMX R4, PT, PT, R5, R0, !PT ;  /* 0x0000000005047248 */ /* 0x000fe40007fe0100 */
[----:B------:R-:W-:-:S04]  /*0120*/  SEL R10, RZ, 0x1, P0 ;  /* 0x00000001ff0a7807 */ /* 0x000fc80000000000 */
[----:B------:R-:W-:Y:S01]  /*0130*/  IADD3 R5, PT, PT, R4, -R5, -R10 ;  /* 0x8000000504057210 */ /* 0x000fe20007ffe80a */
[----:B0-----:R-:W0:Y:S02]  /*0140*/  MUFU.RCP R6, R6 ;  /* 0x0000000600067308 */ /* 0x001e240000001000 */
[----:B0-----:R-:W-:-:S06]  /*0150*/  IADD3 R2, PT, PT, R6, 0xffffffe, RZ ;  /* 0x0ffffffe06027810 */ /* 0x001fcc0007ffe0ff */
[----:B------:R0:W2:Y:S02]  /*0160*/  F2I.FTZ.U32.TRUNC.NTZ R3, R2 ;  /* 0x0000000200037305 */ /* 0x0000a4000021f000 */
[----:B0-----:R-:W-:Y:S02]  /*0170*/  HFMA2 R2, -RZ, RZ, 0, 0 ;  /* 0x00000000ff027431 */ /* 0x001fe400000001ff */
[----:B--2---:R-:W-:-:S04]  /*0180*/  IMAD R7, R7, R3, RZ ;  /* 0x0000000307077224 */ /* 0x004fc800078e02ff */
[----:B------:R-:W-:-:S06]  /*0190*/  IMAD.HI.U32 R6, R3, R7, R2 ;  /* 0x0000000703067227 */ /* 0x000fcc00078e0002 */
[----:B------:R-:W-:Y:S02]  /*01a0*/  IMAD.HI.U32 R11, R6, R5, RZ ;  /* 0x00000005060b7227 */ /* 0x000fe400078e00ff */
[----:B------:R-:W0:Y:S02]  /*01b0*/  LDC.64 R6, c[0x0][0x388] ;  /* 0x0000e200ff067b82 */ /* 0x000e240000000a00 */
[----:B------:R-:W-:-:S04]  /*01c0*/  IMAD.MOV R2, RZ, RZ, -R11 ;  /* 0x000000ffff027224 */ /* 0x000fc800078e0a0b */
[----:B------:R-:W-:Y:S02]  /*01d0*/  IMAD R5, R8, R2, R5 ;  /* 0x0000000208057224 */ /* 0x000fe400078e0205 */
[----:B------:R-:W2:Y:S03]  /*01e0*/  LDC.64 R2, c[0x0][0x390] ;  /* 0x0000e400ff027b82 */ /* 0x000ea60000000a00 */
[----:B------:R-:W-:-:S13]  /*01f0*/  ISETP.GE.U32.AND P0, PT, R5, R8, PT ;  /* 0x000000080500720c */ /* 0x000fda0003f06070 */
[----:B------:R-:W-:Y:S02]  /*0200*/  @P0 IADD3 R5, PT, PT, -R8, R5, RZ ;  /* 0x0000000508050210 */ /* 0x000fe40007ffe1ff */
[----:B------:R-:W-:Y:S02]  /*0210*/  @P0 IADD3 R11, PT, PT, R11, 0x1, RZ ;  /* 0x000000010b0b0810 */ /* 0x000fe40007ffe0ff */
[-C--:B------:R-:W-:Y:S02]  /*0220*/  ISETP.GE.U32.AND P1, PT, R5, R8.reuse, PT ;  /* 0x000000080500720c */ /* 0x080fe40003f26070 */
[----:B------:R-:W3:Y:S11]  /*0230*/  LDC.64 R4, c[0x0][0x380] ;  /* 0x0000e000ff047b82 */ /* 0x000ef60000000a00 */
[----:B------:R-:W-:Y:S01]  /*0240*/  @P1 VIADD R11, R11, 0x1 ;  /* 0x000000010b0b1836 */ /* 0x000fe20000000000 */
[----:B------:R-:W-:-:S04]  /*0250*/  @!P2 LOP3.LUT R11, RZ, R8, RZ, 0x33, !PT ;  /* 0x00000008ff0ba212 */ /* 0x000fc800078e33ff */
[----:B------:R-:W-:-:S04]  /*0260*/  IADD3 R16, PT, PT, R10, R11, RZ ;  /* 0x0000000b0a107210 */ /* 0x000fc80007ffe0ff */
[C---:B------:R-:W-:Y:S02]  /*0270*/  LOP3.LUT R10, R16.reuse, 0x3, RZ, 0xc0, !PT ;  /* 0x00000003100a7812 */ /* 0x040fe400078ec0ff */
[----:B------:R-:W-:Y:S02]  /*0280*/  ISETP.GE.U32.AND P1, PT, R16, 0x3, PT ;  /* 0x000000031000780c */ /* 0x000fe40003f26070 */
[----:B------:R-:W-:-:S13]  /*0290*/  ISETP.NE.AND P0, PT, R10, 0x3, PT ;  /* 0x000000030a00780c */ /* 0x000fda0003f05270 */
[----:B012---:R-:W-:Y:S05]  /*02a0*/  @!P0 BRA `(.L_x_11) ;  /* 0x0000000000448947 */ /* 0x007fea0003800000 */
[----:B------:R-:W0:Y:S01]  /*02b0*/  LDC.64 R14, c[0x0][0x390] ;  /* 0x0000e400ff0e7b82 */ /* 0x000e220000000a00 */
[----:B------:R-:W-:-:S04]  /*02c0*/  IADD3 R16, PT, PT, R16, 0x1, RZ ;  /* 0x0000000110107810 */ /* 0x000fc80007ffe0ff */
[----:B------:R-:W-:-:S03]  /*02d0*/  LOP3.LUT R16, R16, 0x3, RZ, 0xc0, !PT ;  /* 0x0000000310107812 */ /* 0x000fc600078ec0ff */
[----:B------:R-:W1:Y:S02]  /*02e0*/  LDC.64 R12, c[0x0][0x380] ;  /* 0x0000e000ff0c7b82 */ /* 0x000e640000000a00 */
[----:B------:R-:W-:-:S06]  /*02f0*/  IMAD.MOV R22, RZ, RZ, -R16 ;  /* 0x000000ffff167224 */ /* 0x000fcc00078e0a10 */
[----:B------:R-:W2:Y:S02]  /*0300*/  LDC.64 R10, c[0x0][0x388] ;  /* 0x0000e200ff0a7b82 */ /* 0x000ea40000000a00 */
.L_x_12:
[----:B----4-:R-:W-:Y:S01]  /*0310*/  MOV R23, 0xffffffff ;  /* 0xffffffff00177802 */ /* 0x010fe20000000f00 */
[----:B-1----:R-:W-:Y:S01]  /*0320*/  IMAD.WIDE R20, R9, 0x4, R12 ;  /* 0x0000000409147825 */ /* 0x002fe200078e020c */
[----:B------:R-:W-:-:S03]  /*0330*/  IADD3 R22, PT, PT, R22, 0x1, RZ ;  /* 0x0000000116167810 */ /* 0x000fc60007ffe0ff */
[C---:B--2---:R-:W-:Y:S01]  /*0340*/  IMAD.WIDE R18, R9.reuse, 0x4, R10 ;  /* 0x0000000409127825 */ /* 0x044fe200078e020a */
[----:B------:R4:W-:Y:S01]  /*0350*/  STG.E desc[UR4][R20.64], R23 ;  /* 0x0000001714007986 */ /* 0x0009e2000c101904 */
[----:B------:R-:W-:Y:S02]  /*0360*/  ISETP.NE.AND P0, PT, R22, RZ, PT ;  /* 0x000000ff1600720c */ /* 0x000fe40003f05270 */
[----:B0-----:R-:W-:Y:S01]  /*0370*/  IMAD.WIDE R16, R9, 0x4, R14 ;  /* 0x0000000409107825 */ /* 0x001fe200078e020e */
[----:B------:R4:W-:Y:S03]  /*0380*/  STG.E desc[UR4][R18.64], R23 ;  /* 0x0000001712007986 */ /* 0x0009e6000c101904 */
[----:B------:R-:W-:Y:S01]  /*0390*/  IMAD.IADD R9, R8, 0x1, R9 ;  /* 0x0000000108097824 */ /* 0x000fe200078e0209 */
[----:B------:R4:W-:Y:S06]  /*03a0*/  STG.E desc[UR4][R16.64], R0 ;  /* 0x0000000010007986 */ /* 0x0009ec000c101904 */
[----:B------:R-:W-:Y:S05]  /*03b0*/  @P0 BRA `(.L_x_12) ;  /* 0xfffffffc00d40947 */ /* 0x000fea000383ffff */
.L_x_11:
[----:B------:R-:W-:Y:S05]  /*03c0*/  BSYNC.RECONVERGENT B0 ;  /* 0x0000000000007941 */ /* 0x000fea0003800200 */
.L_x_10:
[----:B------:R-:W-:Y:S05]  /*03d0*/  @!P1 EXIT ;  /* 0x000000000000994d */ /* 0x000fea0003800000 */
.L_x_13:
[----:B-1-3--:R-:W-:Y:S01]  /*03e0*/  IMAD.WIDE R24, R9, 0x4, R4 ;  /* 0x0000000409187825 */ /* 0x00afe200078e0204 */
[----:B------:R-:W-:-:S03]  /*03f0*/  MOV R15, 0xffffffff ;  /* 0xffffffff000f7802 */ /* 0x000fc60000000f00 */
[C---:B------:R-:W-:Y:S02]  /*0400*/  IMAD.WIDE R28, R9.reuse, 0x4, R6 ;  /* 0x00000004091c7825 */ /* 0x040fe400078e0206 */
[----:B------:R-:W-:Y:S02]  /*0410*/  STG.E desc[UR4][R24.64], R15 ;  /* 0x0000000f18007986 */ /* 0x000fe4000c101904 */
[----:B------:R-:W-:Y:S01]  /*0420*/  IMAD.WIDE R10, R9, 0x4, R2 ;  /* 0x00000004090a7825 */ /* 0x000fe200078e0202 */
[C---:B------:R-:W-:Y:S01]  /*0430*/  LEA R9, R8.reuse, R9, 0x2 ;  /* 0x0000000908097211 */ /* 0x040fe200078e10ff */
[----:B------:R-:W-:Y:S02]  /*0440*/  STG.E desc[UR4][R28.64], R15 ;  /* 0x0000000f1c007986 */ /* 0x000fe4000c101904 */
[C---:B----4-:R-:W-:Y:S01]  /*0450*/  IMAD.WIDE R20, R8.reuse, 0x4, R24 ;  /* 0x0000000408147825 */ /* 0x050fe200078e0218 */
[----:B------:R-:W-:Y:S01]  /*0460*/  ISETP.GE.AND P0, PT, R9, R0, PT ;  /* 0x000000000900720c */ /* 0x000fe20003f06270 */
[----:B------:R0:W-:Y:S02]  /*0470*/  STG.E desc[UR4][R10.64], R0 ;  /* 0x000000000a007986 */ /* 0x0001e4000c101904 */
[----:B------:R-:W-:-:S02]  /*0480*/  IMAD.WIDE R16, R8, 0x4, R28 ;  /* 0x0000000408107825 */ /* 0x000fc400078e021c */
[----:B------:R1:W-:Y:S02]  /*0490*/  STG.E desc[UR4][R20.64], R15 ;  /* 0x0000000f14007986 */ /* 0x0003e4000c101904 */
[C---:B------:R-:W-:Y:S02]  /*04a0*/  IMAD.WIDE R18, R8.reuse, 0x4, R10 ;  /* 0x0000000408127825 */ /* 0x040fe400078e020a */
[----:B------:R1:W-:Y:S02]  /*04b0*/  STG.E desc[UR4][R16.64], R15 ;  /* 0x0000000f10007986 */ /* 0x0003e4000c101904 */
[C---:B------:R-:W-:Y:S02]  /*04c0*/  IMAD.WIDE R22, R8.reuse, 0x4, R20 ;  /* 0x0000000408167825 */ /* 0x040fe400078e0214 */
[----:B------:R1:W-:Y:S02]  /*04d0*/  STG.E desc[UR4][R18.64], R0 ;  /* 0x0000000012007986 */ /* 0x0003e4000c101904 */
[----:B------:R-:W-:-:S02]  /*04e0*/  IMAD.WIDE R12, R8, 0x4, R16 ;  /* 0x00000004080c7825 */ /* 0x000fc400078e0210 */
[----:B------:R1:W-:Y:S02]  /*04f0*/  STG.E desc[UR4][R22.64], R15 ;  /* 0x0000000f16007986 */ /* 0x0003e4000c101904 */
[C---:B0-----:R-:W-:Y:S02]  /*0500*/  IMAD.WIDE R10, R8.reuse, 0x4, R18 ;  /* 0x00000004080a7825 */ /* 0x041fe400078e0212 */
[----:B------:R1:W-:Y:S02]  /*0510*/  STG.E desc[UR4][R12.64], R15 ;  /* 0x0000000f0c007986 */ /* 0x0003e4000c101904 */
[C---:B------:R-:W-:Y:S02]  /*0520*/  IMAD.WIDE R24, R8.reuse, 0x4, R22 ;  /* 0x0000000408187825 */ /* 0x040fe400078e0216 */
[----:B------:R1:W-:Y:S02]  /*0530*/  STG.E desc[UR4][R10.64], R0 ;  /* 0x000000000a007986 */ /* 0x0003e4000c101904 */
[----:B------:R-:W-:-:S02]  /*0540*/  IMAD.WIDE R26, R8, 0x4, R12 ;  /* 0x00000004081a7825 */ /* 0x000fc400078e020c */
[----:B------:R1:W-:Y:S02]  /*0550*/  STG.E desc[UR4][R24.64], R15 ;  /* 0x0000000f18007986 */ /* 0x0003e4000c101904 */
[----:B------:R-:W-:Y:S02]  /*0560*/  IMAD.WIDE R28, R8, 0x4, R10 ;  /* 0x00000004081c7825 */ /* 0x000fe400078e020a */
[----:B------:R1:W-:Y:S04]  /*0570*/  STG.E desc[UR4][R26.64], R15 ;  /* 0x0000000f1a007986 */ /* 0x0003e8000c101904 */
[----:B------:R1:W-:Y:S01]  /*0580*/  STG.E desc[UR4][R28.64], R0 ;  /* 0x000000001c007986 */ /* 0x0003e2000c101904 */
[----:B------:R-:W-:Y:S05]  /*0590*/  @!P0 BRA `(.L_x_13) ;  /* 0xfffffffc00908947 */ /* 0x000fea000383ffff */
[----:B------:R-:W-:Y:S05]  /*05a0*/  EXIT ;  /* 0x000000000000794d */ /* 0x000fea0003800000 */
.L_x_14:
        /* <DEDUP_REMOVED lines=13> */
.L_x_37:


//--------------------- .text._Z19push_relabel_kernelPiS_S_S_S_iiiiS_i --------------------------
	.section	.text._Z19push_relabel_kernelPiS_S_S_S_iiiiS_i,"ax",@progbits
	.align	128
        .global         _Z19push_relabel_kernelPiS_S_S_S_iiiiS_i
        .type           _Z19push_relabel_kernelPiS_S_S_S_iiiiS_i,@function
        .size           _Z19push_relabel_kernelPiS_S_S_S_iiiiS_i,(.L_x_38 - _Z19push_relabel_kernelPiS_S_S_S_iiiiS_i)
        .other          _Z19push_relabel_kernelPiS_S_S_S_iiiiS_i,@"STO_CUDA_ENTRY STV_DEFAULT"
_Z19push_relabel_kernelPiS_S_S_S_iiiiS_i:
.text._Z19push_relabel_kernelPiS_S_S_S_iiiiS_i:
        /* <DEDUP_REMOVED lines=8> */
[----:B------:R-:W0:Y:S01]  /*0080*/  LDCU UR4, c[0x0][0x370] ;  /* 0x00006e00ff0477ac */ /* 0x000e220008000800 */
[----:B------:R-:W1:Y:S01]  /*0090*/  LDCU.64 UR6, c[0x0][0x358] ;  /* 0x00006b00ff0677ac */ /* 0x000e620008000a00 */
[----:B------:R-:W2:Y:S01]  /*00a0*/  LDCU.64 UR8, c[0x0][0x3a0] ;  /* 0x00007400ff0877ac */ /* 0x000ea20008000a00 */
[----:B0-----:R-:W-:-:S07]  /*00b0*/  IMAD R11, R11, UR4, RZ ;  /* 0x000000040b0b7c24 */ /* 0x001fce000f8e02ff */
.L_x_34:
[----:B0-----:R-:W0:Y:S01]  /*00c0*/  LDC.64 R6, c[0x0][0x3b8] ;  /* 0x0000ee00ff067b82 */ /* 0x001e220000000a00 */
[----:B------:R-:W3:Y:S07]  /*00d0*/  LDCU UR4, c[0x0][0x3c0] ;  /* 0x00007800ff0477ac */ /* 0x000eee0008000800 */
[----:B-1----:R-:W4:Y:S08]  /*00e0*/  LDC.64 R4, c[0x0][0x380] ;  /* 0x0000e000ff047b82 */ /* 0x002f300000000a00 */
[----:B-----5:R-:W5:Y:S01]  /*00f0*/  LDC.64 R2, c[0x0][0x388] ;  /* 0x0000e200ff027b82 */ /* 0x020f620000000a00 */
[----:B0-----:R-:W-:-:S06]  /*0100*/  IMAD.WIDE R6, R0, 0x4, R6 ;  /* 0x0000000400067825 */ /* 0x001fcc00078e0206 */
[----:B-1----:R-:W4:Y:S02]  /*0110*/  LDG.E R6, desc[UR6][R6.64] ;  /* 0x0000000606067981 */ /* 0x002f24000c1e1900 */
[----:B----4-:R-:W-:-:S05]  /*0120*/  IMAD.WIDE R4, R6, 0x4, R4 ;  /* 0x0000000406047825 */ /* 0x010fca00078e0204 */
[----:B------:R-:W4:Y:S04]  /*0130*/  LDG.E R15, desc[UR6][R4.64] ;  /* 0x00000006040f7981 */ /* 0x000f28000c1e1900 */
[----:B------:R-:W4:Y:S01]  /*0140*/  LDG.E R10, desc[UR6][R4.64+0x4] ;  /* 0x00000406040a7981 */ /* 0x000f22000c1e1900 */
[----:B------:R-:W-:Y:S01]  /*0150*/  IMAD.IADD R0, R11, 0x1, R0 ;  /* 0x000000010b007824 */ /* 0x000fe200078e0200 */
[----:B------:R-:W-:Y:S04]  /*0160*/  BSSY.RECONVERGENT B1, `(.L_x_15) ;  /* 0x00000ac000017945 */ /* 0x000fe80003800200 */
[----:B------:R-:W-:Y:S01]  /*0170*/  BSSY.RELIABLE B0, `(.L_x_16) ;  /* 0x0000087000007945 */ /* 0x000fe20003800100 */
[----:B------:R-:W-:Y:S01]  /*0180*/  IMAD.MOV.U32 R12, RZ, RZ, 0x7fffffff ;  /* 0x7fffffffff0c7424 */ /* 0x000fe200078e00ff */
[----:B---3--:R-:W-:Y:S01]  /*0190*/  ISETP.GE.AND P1, PT, R0, UR4, PT ;  /* 0x0000000400007c0c */ /* 0x008fe2000bf26270 */
[----:B-----5:R-:W-:Y:S01]  /*01a0*/  IMAD.WIDE R2, R6, 0x4, R2 ;  /* 0x0000000406027825 */ /* 0x020fe200078e0202 */
[----:B----4-:R-:W-:-:S13]  /*01b0*/  ISETP.GE.AND P0, PT, R15, R10, PT ;  /* 0x0000000a0f00720c */ /* 0x010fda0003f06270 */
[----:B------:R-:W-:Y:S05]  /*01c0*/  @P0 BRA `(.L_x_17) ;  /* 0x0000000400f80947 */ /* 0x000fea0003800000 */
[----:B------:R-:W0:Y:S01]  /*01d0*/  LDC.64 R8, c[0x0][0x398] ;  /* 0x0000e600ff087b82 */ /* 0x000e220000000a00 */
[----:B------:R-:W-:Y:S01]  /*01e0*/  BSSY.RELIABLE B2, `(.L_x_18) ;  /* 0x0000019000027945 */ /* 0x000fe20003800100 */
[----:B------:R-:W-:-:S06]  /*01f0*/  MOV R21, R15 ;  /* 0x0000000f00157202 */ /* 0x000fcc0000000f00 */
[----:B------:R-:W1:Y:S02]  /*0200*/  LDC.64 R12, c[0x0][0x388] ;  /* 0x0000e200ff0c7b82 */ /* 0x000e640000000a00 */
.L_x_22:
[----:B0-----:R-:W-:-:S05]  /*0210*/  IMAD.WIDE R4, R21, 0x4, R8 ;  /* 0x0000000415047825 */ /* 0x001fca00078e0208 */
[----:B------:R-:W3:Y:S01]  /*0220*/  LDG.E R14, desc[UR6][R4.64] ;  /* 0x00000006040e7981 */ /* 0x000ee2000c1e1900 */
[----:B------:R-:W-:Y:S01]  /*0230*/  BSSY.RELIABLE B3, `(.L_x_19) ;  /* 0x0000010000037945 */ /* 0x000fe20003800100 */
[----:B---3--:R-:W-:-:S13]  /*0240*/  ISETP.GE.AND P0, PT, R14, 0x1, PT ;  /* 0x000000010e00780c */ /* 0x008fda0003f06270 */
[----:B------:R-:W-:Y:S05]  /*0250*/  @!P0 BRA `(.L_x_20) ;  /* 0x0000000000348947 */ /* 0x000fea0003800000 */
[----:B------:R-:W-:Y:S01]  /*0260*/  SHF.R.S32.HI R16, RZ, 0x1f, R21 ;  /* 0x0000001fff107819 */ /* 0x000fe20000011415 */
[----:B------:R-:W3:Y:S01]  /*0270*/  LDG.E R20, desc[UR6][R2.64] ;  /* 0x0000000602147981 */ /* 0x000ee2000c1e1900 */
[----:B--2---:R-:W-:-:S04]  /*0280*/  LEA R18, P0, R21, UR8, 0x2 ;  /* 0x0000000815127c11 */ /* 0x004fc8000f8010ff */
[----:B------:R-:W-:-:S05]  /*0290*/  LEA.HI.X R19, R21, UR9, R16, 0x2, P0 ;  /* 0x0000000915137c11 */ /* 0x000fca00080f1410 */
[----:B------:R-:W1:Y:S02]  /*02a0*/  LDG.E R7, desc[UR6][R18.64] ;  /* 0x0000000612077981 */ /* 0x000e64000c1e1900 */
[----:B-1----:R-:W-:-:S06]  /*02b0*/  IMAD.WIDE R16, R7, 0x4, R12 ;  /* 0x0000000407107825 */ /* 0x002fcc00078e020c */
[----:B------:R-:W2:Y:S02]  /*02c0*/  LDG.E R16, desc[UR6][R16.64] ;  /* 0x0000000610107981 */ /* 0x000ea4000c1e1900 */
[----:B--2---:R-:W-:-:S05]  /*02d0*/  VIADD R23, R16, 0x1 ;  /* 0x0000000110177836 */ /* 0x004fca0000000000 */
[----:B---3--:R-:W-:-:S13]  /*02e0*/  ISETP.NE.AND P0, PT, R20, R23, PT ;  /* 0x000000171400720c */ /* 0x008fda0003f05270 */
[----:B------:R-:W-:Y:S05]  /*02f0*/  @!P0 BREAK.RELIABLE B3 ;  /* 0x0000000000038942 */ /* 0x000fea0003800100 */
[----:B------:R-:W-:Y:S05]  /*0300*/  @!P0 BREAK.RELIABLE B2 ;  /* 0x0000000000028942 */ /* 0x000fea0003800100 */
[----:B------:R-:W-:Y:S05]  /*0310*/  @!P0 BREAK.RELIABLE B0 ;  /* 0x0000000000008942 */ /* 0x000fea0003800100 */
[----:B------:R-:W-:Y:S05]  /*0320*/  @!P0 BRA `(.L_x_21) ;  /* 0x0000000400bc8947 */ /* 0x000fea0003800000 */
.L_x_20:
[----:B--2---:R-:W-:Y:S05]  /*0330*/  BSYNC.RELIABLE B3 ;  /* 0x0000000000037941 */ /* 0x004fea0003800100 */
.L_x_19:
[----:B------:R-:W-:-:S04]  /*0340*/  IADD3 R21, PT, PT, R21, 0x1, RZ ;  /* 0x0000000115157810 */ /* 0x000fc80007ffe0ff */
[----:B------:R-:W-:-:S13]  /*0350*/  ISETP.GE.AND P0, PT, R21, R10, PT ;  /* 0x0000000a1500720c */ /* 0x000fda0003f06270 */
[----:B------:R-:W-:Y:S05]  /*0360*/  @!P0 BRA `(.L_x_22) ;  /* 0xfffffffc00a88947 */ /* 0x000fea000383ffff */
[----:B------:R-:W-:Y:S05]  /*0370*/  BSYNC.RELIABLE B2 ;  /* 0x0000000000027941 */ /* 0x000fea0003800100 */
.L_x_18:
[----:B------:R-:W-:Y:S01]  /*0380*/  IMAD.IADD R4, R10, 0x1, -R15 ;  /* 0x000000010a047824 */ /* 0x000fe200078e0a0f */
[----:B------:R-:W-:Y:S01]  /*0390*/  BSSY.RECONVERGENT B2, `(.L_x_23) ;  /* 0x0000036000027945 */ /* 0x000fe20003800200 */
[----:B------:R-:W-:Y:S02]  /*03a0*/  PLOP3.LUT P0, PT, PT, PT, PT, 0x80, 0x8 ;  /* 0x000000000008781c */ /* 0x000fe40003f0f070 */
[----:B-1----:R-:W-:Y:S02]  /*03b0*/  MOV R12, 0x7fffffff ;  /* 0x7fffffff000c7802 */ /* 0x002fe40000000f00 */
[----:B------:R-:W-:-:S13]  /*03c0*/  ISETP.GT.AND P2, PT, R4, 0x3, PT ;  /* 0x000000030400780c */ /* 0x000fda0003f44270 */
[----:B------:R-:W-:Y:S05]  /*03d0*/  @!P2 BRA `(.L_x_24) ;  /* 0x0000000000c4a947 */ /* 0x000fea0003800000 */
[----:B------:R-:W0:Y:S01]  /*03e0*/  LDC.64 R8, c[0x0][0x398] ;  /* 0x0000e600ff087b82 */ /* 0x000e220000000a00 */
[----:B------:R-:W-:Y:S01]  /*03f0*/  PLOP3.LUT P0, PT, PT, PT, PT, 0x8, 0x80 ;  /* 0x000000000080781c */ /* 0x000fe20003f0e170 */
[----:B------:R-:W-:-:S12]  /*0400*/  VIADD R13, R10, 0xfffffffd ;  /* 0xfffffffd0a0d7836 */ /* 0x000fd80000000000 */
.L_x_25:
[C---:B0-----:R-:W-:Y:S01]  /*0410*/  IMAD.WIDE R6, R15.reuse, 0x4, R8 ;  /* 0x000000040f067825 */ /* 0x041fe200078e0208 */
[----:B------:R-:W-:-:S03]  /*0420*/  IADD3 R25, PT, PT, R15, 0x1, RZ ;  /* 0x000000010f197810 */ /* 0x000fc60007ffe0ff */
[----:B------:R-:W-:Y:S02]  /*0430*/  VIADD R23, R15, 0x2 ;  /* 0x000000020f177836 */ /* 0x000fe40000000000 */
[----:B------:R-:W2:Y:S01]  /*0440*/  LDG.E R6, desc[UR6][R6.64] ;  /* 0x0000000606067981 */ /* 0x000ea2000c1e1900 */
[----:B------:R-:W-:Y:S01]  /*0450*/  IMAD.WIDE R4, R25, 0x4, R8 ;  /* 0x0000000419047825 */ /* 0x000fe200078e0208 */
[----:B------:R-:W-:-:S03]  /*0460*/  IADD3 R21, PT, PT, R15, 0x3, RZ ;  /* 0x000000030f157810 */ /* 0x000fc60007ffe0ff */
[--C-:B------:R-:W-:Y:S02]  /*0470*/  IMAD.WIDE R26, R23, 0x4, R8.reuse ;  /* 0x00000004171a7825 */ /* 0x100fe400078e0208 */
[----:B------:R-:W3:Y:S02]  /*0480*/  LDG.E R4, desc[UR6][R4.64] ;  /* 0x0000000604047981 */ /* 0x000ee4000c1e1900 */
[----:B------:R-:W-:Y:S02]  /*0490*/  IMAD.WIDE R28, R21, 0x4, R8 ;  /* 0x00000004151c7825 */ /* 0x000fe400078e0208 */
[----:B------:R-:W4:Y:S04]  /*04a0*/  LDG.E R26, desc[UR6][R26.64] ;  /* 0x000000061a1a7981 */ /* 0x000f28000c1e1900 */
[----:B------:R-:W5:Y:S01]  /*04b0*/  LDG.E R28, desc[UR6][R28.64] ;  /* 0x000000061c1c7981 */ /* 0x000f62000c1e1900 */
[----:B--2---:R-:W-:-:S02]  /*04c0*/  ISETP.GE.AND P4, PT, R6, 0x1, PT ;  /* 0x000000010600780c */ /* 0x004fc40003f86270 */
[----:B---3--:R-:W-:Y:S02]  /*04d0*/  ISETP.GE.AND P5, PT, R4, 0x1, PT ;  /* 0x000000010400780c */ /* 0x008fe40003fa6270 */
[----:B----4-:R-:W-:-:S09]  /*04e0*/  ISETP.GE.AND P3, PT, R26, 0x1, PT ;  /* 0x000000011a00780c */ /* 0x010fd20003f66270 */
[----:B------:R-:W0:Y:S01]  /*04f0*/  @P4 LDC.64 R18, c[0x0][0x3a0] ;  /* 0x0000e800ff124b82 */ /* 0x000e220000000a00 */
[----:B-----5:R-:W-:-:S07]  /*0500*/  ISETP.GE.AND P2, PT, R28, 0x1, PT ;  /* 0x000000011c00780c */ /* 0x020fce0003f46270 */
[----:B------:R-:W1:Y:S08]  /*0510*/  @P5 LDC.64 R16, c[0x0][0x3a0] ;  /* 0x0000e800ff105b82 */ /* 0x000e700000000a00 */
[----:B------:R-:W2:Y:S08]  /*0520*/  @P3 LDC.64 R6, c[0x0][0x3a0] ;  /* 0x0000e800ff063b82 */ /* 0x000eb00000000a00 */
[----:B------:R-:W3:Y:S01]  /*0530*/  @P2 LDC.64 R4, c[0x0][0x3a0] ;  /* 0x0000e800ff042b82 */ /* 0x000ee20000000a00 */
[----:B0-----:R-:W-:-:S06]  /*0540*/  @P4 IMAD.WIDE R18, R15, 0x4, R18 ;  /* 0x000000040f124825 */ /* 0x001fcc00078e0212 */
[----:B------:R-:W4:Y:S01]  /*0550*/  @P4 LDG.E R18, desc[UR6][R18.64] ;  /* 0x0000000612124981 */ /* 0x000f22000c1e1900 */
[----:B-1----:R-:W-:Y:S02]  /*0560*/  @P5 IMAD.WIDE R16, R25, 0x4, R16 ;  /* 0x0000000419105825 */ /* 0x002fe400078e0210 */
[----:B------:R-:W4:Y:S04]  /*0570*/  @P4 LDC.64 R24, c[0x0][0x388] ;  /* 0x0000e200ff184b82 */ /* 0x000f280000000a00 */
[----:B------:R-:W5:Y:S01]  /*0580*/  @P5 LDG.E R17, desc[UR6][R16.64] ;  /* 0x0000000610115981 */ /* 0x000f62000c1e1900 */
[----:B--2---:R-:W-:-:S03]  /*0590*/  @P3 IMAD.WIDE R22, R23, 0x4, R6 ;  /* 0x0000000417163825 */ /* 0x004fc600078e0206 */
[----:B------:R-:W0:Y:S03]  /*05a0*/  @P3 LDC.64 R6, c[0x0][0x388] ;  /* 0x0000e200ff063b82 */ /* 0x000e260000000a00 */
[----:B------:R-:W0:Y:S01]  /*05b0*/  @P3 LDG.E R23, desc[UR6][R22.64] ;  /* 0x0000000616173981 */ /* 0x000e22000c1e1900 */
[----:B---3--:R-:W-:-:S04]  /*05c0*/  @P2 IMAD.WIDE R26, R21, 0x4, R4 ;  /* 0x00000004151a2825 */ /* 0x008fc800078e0204 */
[----:B------:R-:W5:Y:S02]  /*05d0*/  @P5 LDC.64 R20, c[0x0][0x388] ;  /* 0x0000e200ff145b82 */ /* 0x000f640000000a00 */
[----:B------:R-:W2:Y:S06]  /*05e0*/  @P2 LDG.E R27, desc[UR6][R26.64] ;  /* 0x000000061a1b2981 */ /* 0x000eac000c1e1900 */
[----:B------:R-:W2:Y:S01]  /*05f0*/  @P2 LDC.64 R4, c[0x0][0x388] ;  /* 0x0000e200ff042b82 */ /* 0x000ea20000000a00 */
[----:B----4-:R-:W-:-:S06]  /*0600*/  @P4 IMAD.WIDE R24, R18, 0x4, R24 ;  /* 0x0000000412184825 */ /* 0x010fcc00078e0218 */
[----:B------:R-:W3:Y:S01]  /*0610*/  @P4 LDG.E R25, desc[UR6][R24.64] ;  /* 0x0000000618194981 */ /* 0x000ee2000c1e1900 */
[----:B-----5:R-:W-:-:S06]  /*0620*/  @P5 IMAD.WIDE R20, R17, 0x4, R20 ;  /* 0x0000000411145825 */ /* 0x020fcc00078e0214 */
[----:B------:R-:W4:Y:S01]  /*0630*/  @P5 LDG.E R21, desc[UR6][R20.64] ;  /* 0x0000000614155981 */ /* 0x000f22000c1e1900 */
[----:B0-----:R-:W-:-:S06]  /*0640*/  @P3 IMAD.WIDE R6, R23, 0x4, R6 ;  /* 0x0000000417063825 */ /* 0x001fcc00078e0206 */
[----:B------:R-:W5:Y:S01]  /*0650*/  @P3 LDG.E R7, desc[UR6][R6.64] ;  /* 0x0000000606073981 */ /* 0x000f62000c1e1900 */
[----:B--2---:R-:W-:-:S06]  /*0660*/  @P2 IMAD.WIDE R4, R27, 0x4, R4 ;  /* 0x000000041b042825 */ /* 0x004fcc00078e0204 */
[----:B------:R-:W2:Y:S01]  /*0670*/  @P2 LDG.E R5, desc[UR6][R4.64] ;  /* 0x0000000604052981 */ /* 0x000ea2000c1e1900 */
[----:B------:R-:W-:Y:S01]  /*0680*/  VIADD R15, R15, 0x4 ;  /* 0x000000040f0f7836 */ /* 0x000fe20000000000 */
[----:B---3--:R-:W-:-:S04]  /*0690*/  @P4 VIMNMX R12, PT, PT, R12, R25, PT ;  /* 0x000000190c0c4248 */ /* 0x008fc80003fe0100 */
[----:B------:R-:W-:Y:S02]  /*06a0*/  ISETP.GE.AND P4, PT, R15, R13, PT ;  /* 0x0000000d0f00720c */ /* 0x000fe40003f86270 */
[----:B----4-:R-:W-:-:S04]  /*06b0*/  @P5 VIMNMX R12, PT, PT, R12, R21, PT ;  /* 0x000000150c0c5248 */ /* 0x010fc80003fe0100 */
[----:B-----5:R-:W-:-:S04]  /*06c0*/  @P3 VIMNMX R12, PT, PT, R12, R7, PT ;  /* 0x000000070c0c3248 */ /* 0x020fc80003fe0100 */
[----:B--2---:R-:W-:-:S03]  /*06d0*/  @P2 VIMNMX R12, PT, PT, R12, R5, PT ;  /* 0x000000050c0c2248 */ /* 0x004fc60003fe0100 */
[----:B------:R-:W-:Y:S05]  /*06e0*/  @!P4 BRA `(.L_x_25) ;  /* 0xfffffffc0048c947 */ /* 0x000fea000383ffff */
.L_x_24:
[----:B------:R-:W-:Y:S05]  /*06f0*/  BSYNC.RECONVERGENT B2 ;  /* 0x0000000000027941 */ /* 0x000fea0003800200 */
.L_x_23:
[----:B------:R-:W-:Y:S01]  /*0700*/  IADD3 R4, PT, PT, R10, -R15, RZ ;  /* 0x8000000f0a047210 */ /* 0x000fe20007ffe0ff */
[----:B------:R-:W-:Y:S03]  /*0710*/  BSSY.RECONVERGENT B2, `(.L_x_26) ;  /* 0x000001a000027945 */ /* 0x000fe60003800200 */
[----:B------:R-:W-:-:S13]  /*0720*/  ISETP.GT.AND P2, PT, R4, 0x1, PT ;  /* 0x000000010400780c */ /* 0x000fda0003f44270 */
[----:B------:R-:W-:Y:S05]  /*0730*/  @!P2 BRA `(.L_x_27) ;  /* 0x00000000005ca947 */ /* 0x000fea0003800000 */
[C---:B------:R-:W-:Y:S02]  /*0740*/  VIADD R5, R15.reuse, 0x1 ;  /* 0x000000010f057836 */ /* 0x040fe40000000000 */
[----:B------:R-:W-:-:S04]  /*0750*/  IMAD.WIDE R6, R15, 0x4, R8 ;  /* 0x000000040f067825 */ /* 0x000fc800078e0208 */
[----:B------:R-:W-:Y:S02]  /*0760*/  IMAD.WIDE R18, R5, 0x4, R8 ;  /* 0x0000000405127825 */ /* 0x000fe400078e0208 */
[----:B------:R-:W2:Y:S04]  /*0770*/  LDG.E R6, desc[UR6][R6.64] ;  /* 0x0000000606067981 */ /* 0x000ea8000c1e1900 */
[----:B------:R-:W3:Y:S01]  /*0780*/  LDG.E R18, desc[UR6][R18.64] ;  /* 0x0000000612127981 */ /* 0x000ee2000c1e1900 */
[----:B--2---:R-:W-:Y:S02]  /*0790*/  ISETP.GE.AND P2, PT, R6, 0x1, PT ;  /* 0x000000010600780c */ /* 0x004fe40003f46270 */
[----:B---3--:R-:W-:-:S11]  /*07a0*/  ISETP.GE.AND P3, PT, R18, 0x1, PT ;  /* 0x000000011200780c */ /* 0x008fd60003f66270 */
[----:B------:R-:W0:Y:S08]  /*07b0*/  @P2 LDC.64 R16, c[0x0][0x3a0] ;  /* 0x0000e800ff102b82 */ /* 0x000e300000000a00 */
[----:B------:R-:W1:Y:S08]  /*07c0*/  @P3 LDC.64 R20, c[0x0][0x3a0] ;  /* 0x0000e800ff143b82 */ /* 0x000e700000000a00 */
[----:B------:R-:W2:Y:S01]  /*07d0*/  @P3 LDC.64 R22, c[0x0][0x388] ;  /* 0x0000e200ff163b82 */ /* 0x000ea20000000a00 */
[----:B0-----:R-:W-:-:S07]  /*07e0*/  @P2 IMAD.WIDE R16, R15, 0x4, R16 ;  /* 0x000000040f102825 */ /* 0x001fce00078e0210 */
[----:B------:R-:W0:Y:S01]  /*07f0*/  @P2 LDC.64 R14, c[0x0][0x388] ;  /* 0x0000e200ff0e2b82 */ /* 0x000e220000000a00 */
[----:B------:R-:W0:Y:S01]  /*0800*/  @P2 LDG.E R17, desc[UR6][R16.64] ;  /* 0x0000000610112981 */ /* 0x000e22000c1e1900 */
[----:B-1----:R-:W-:-:S06]  /*0810*/  @P3 IMAD.WIDE R20, R5, 0x4, R20 ;  /* 0x0000000405143825 */ /* 0x002fcc00078e0214 */
[----:B------:R-:W2:Y:S01]  /*0820*/  @P3 LDG.E R21, desc[UR6][R20.64] ;  /* 0x0000000614153981 */ /* 0x000ea2000c1e1900 */
[----:B0-----:R-:W-:-:S06]  /*0830*/  @P2 IMAD.WIDE R6, R17, 0x4, R14 ;  /* 0x0000000411062825 */ /* 0x001fcc00078e020e */
[----:B------:R-:W3:Y:S01]  /*0840*/  @P2 LDG.E R7, desc[UR6][R6.64] ;  /* 0x0000000606072981 */ /* 0x000ee2000c1e1900 */
[----:B--2---:R-:W-:-:S06]  /*0850*/  @P3 IMAD.WIDE R18, R21, 0x4, R22 ;  /* 0x0000000415123825 */ /* 0x004fcc00078e0216 */
[----:B------:R-:W2:Y:S01]  /*0860*/  @P3 LDG.E R19, desc[UR6][R18.64] ;  /* 0x0000000612133981 */ /* 0x000ea2000c1e1900 */
[----:B------:R-:W-:Y:S02]  /*0870*/  PLOP3.LUT P0, PT, PT, PT, PT, 0x8, 0x80 ;  /* 0x000000000080781c */ /* 0x000fe40003f0e170 */
[----:B------:R-:W-:Y:S02]  /*0880*/  IADD3 R15, PT, PT, R5, 0x1, RZ ;  /* 0x00000001050f7810 */ /* 0x000fe40007ffe0ff */
[----:B---3--:R-:W-:-:S04]  /*0890*/  @P2 VIMNMX R12, PT, PT, R12, R7, PT ;  /* 0x000000070c0c2248 */ /* 0x008fc80003fe0100 */
[----:B--2---:R-:W-:-:S07]  /*08a0*/  @P3 VIMNMX R12, PT, PT, R12, R19, PT ;  /* 0x000000130c0c3248 */ /* 0x004fce0003fe0100 */
.L_x_27:
[----:B------:R-:W-:Y:S05]  /*08b0*/  BSYNC.RECONVERGENT B2 ;  /* 0x0000000000027941 */ /* 0x000fea0003800200 */
.L_x_26:
[----:B------:R-:W-:Y:S01]  /*08c0*/  ISETP.LT.OR P0, PT, R15, R10, P0 ;  /* 0x0000000a0f00720c */ /* 0x000fe20000701670 */
[----:B------:R-:W-:-:S12]  /*08d0*/  BSSY.RECONVERGENT B2, `(.L_x_17) ;  /* 0x000000d000027945 */ /* 0x000fd80003800200 */
[----:B------:R-:W-:Y:S05]  /*08e0*/  @!P0 BRA `(.L_x_28) ;  /* 0x00000000002c8947 */ /* 0x000fea0003800000 */
[----:B------:R-:W-:-:S06]  /*08f0*/  IMAD.WIDE R8, R15, 0x4, R8 ;  /* 0x000000040f087825 */ /* 0x000fcc00078e0208 */
[----:B------:R-:W2:Y:S02]  /*0900*/  LDG.E R8, desc[UR6][R8.64] ;  /* 0x0000000608087981 */ /* 0x000ea4000c1e1900 */
[----:B--2---:R-:W-:-:S13]  /*0910*/  ISETP.GE.AND P0, PT, R8, 0x1, PT ;  /* 0x000000010800780c */ /* 0x004fda0003f06270 */
[----:B------:R-:W-:Y:S05]  /*0920*/  @!P0 BRA `(.L_x_28) ;  /* 0x00000000001c8947 */ /* 0x000fea0003800000 */
[----:B------:R-:W0:Y:S08]  /*0930*/  LDC.64 R4, c[0x0][0x3a0] ;  /* 0x0000e800ff047b82 */ /* 0x000e300000000a00 */
[----:B------:R-:W1:Y:S01]  /*0940*/  LDC.64 R6, c[0x0][0x388] ;  /* 0x0000e200ff067b82 */ /* 0x000e620000000a00 */
[----:B0-----:R-:W-:-:S06]  /*0950*/  IMAD.WIDE R4, R15, 0x4, R4 ;  /* 0x000000040f047825 */ /* 0x001fcc00078e0204 */
[----:B------:R-:W1:Y:S02]  /*0960*/  LDG.E R5, desc[UR6][R4.64] ;  /* 0x0000000604057981 */ /* 0x000e64000c1e1900 */
[----:B-1----:R-:W-:-:S06]  /*0970*/  IMAD.WIDE R6, R5, 0x4, R6 ;  /* 0x0000000405067825 */ /* 0x002fcc00078e0206 */
[----:B------:R-:W2:Y:S02]  /*0980*/  LDG.E R7, desc[UR6][R6.64] ;  /* 0x0000000606077981 */ /* 0x000ea4000c1e1900 */
[----:B--2---:R-:W-:-:S07]  /*0990*/  VIMNMX R12, PT, PT, R12, R7, PT ;  /* 0x000000070c0c7248 */ /* 0x004fce0003fe0100 */
.L_x_28:
[----:B------:R-:W-:Y:S05]  /*09a0*/  BSYNC.RECONVERGENT B2 ;  /* 0x0000000000027941 */ /* 0x000fea0003800200 */
.L_x_17:
[----:B------:R-:W-:-:S13]  /*09b0*/  ISETP.NE.AND P0, PT, R12, 0x7fffffff, PT ;  /* 0x7fffffff0c00780c */ /* 0x000fda0003f05270 */
[----:B------:R-:W-:Y:S05]  /*09c0*/  @!P0 BREAK.RELIABLE B0 ;  /* 0x0000000000008942 */ /* 0x000fea0003800100 */
[----:B------:R-:W-:Y:S05]  /*09d0*/  @!P0 BRA `(.L_x_29) ;  /* 0x0000000000908947 */ /* 0x000fea0003800000 */
[----:B--2---:R-:W-:Y:S05]  /*09e0*/  BSYNC.RELIABLE B0 ;  /* 0x0000000000007941 */ /* 0x004fea0003800100 */
.L_x_16:
[----:B------:R-:W-:-:S05]  /*09f0*/  VIADD R5, R12, 0x1 ;  /* 0x000000010c057836 */ /* 0x000fca0000000000 */
[----:B------:R0:W5:Y:S01]  /*0a00*/  ATOMG.E.EXCH.STRONG.GPU PT, RZ, desc[UR6][R2.64], R5 ;  /* 0x8000000502ff79a8 */ /* 0x000162000c1ef106 */
[----:B------:R-:W-:Y:S05]  /*0a10*/  BRA `(.L_x_29) ;  /* 0x0000000000807947 */ /* 0x000fea0003800000 */
.L_x_21:
[----:B------:R-:W0:Y:S08]  /*0a20*/  LDC.64 R2, c[0x0][0x390] ;  /* 0x0000e400ff027b82 */ /* 0x000e300000000a00 */
[----:B------:R-:W1:Y:S01]  /*0a30*/  LDC.64 R12, c[0x0][0x380] ;  /* 0x0000e000ff0c7b82 */ /* 0x000e620000000a00 */
[----:B0-----:R-:W-:-:S05]  /*0a40*/  IMAD.WIDE R2, R6, 0x4, R2 ;  /* 0x0000000406027825 */ /* 0x001fca00078e0202 */
[----:B------:R-:W2:Y:S01]  /*0a50*/  LDG.E R9, desc[UR6][R2.64] ;  /* 0x0000000602097981 */ /* 0x000ea2000c1e1900 */
[----:B-1----:R-:W-:Y:S01]  /*0a60*/  IMAD.WIDE R12, R7, 0x4, R12 ;  /* 0x00000004070c7825 */ /* 0x002fe200078e020c */
[----:B--2---:R-:W-:-:S04]  /*0a70*/  VIMNMX R14, PT, PT, R14, R9, PT ;  /* 0x000000090e0e7248 */ /* 0x004fc80003fe0100 */
[----:B------:R-:W-:-:S05]  /*0a80*/  IADD3 R9, PT, PT, -R14, RZ, RZ ;  /* 0x000000ff0e097210 */ /* 0x000fca0007ffe1ff */
[----:B------:R0:W-:Y:S04]  /*0a90*/  REDG.E.ADD.STRONG.GPU desc[UR6][R4.64], R9 ;  /* 0x000000090400798e */ /* 0x0001e8000c12e106 */
[----:B------:R-:W2:Y:S04]  /*0aa0*/  LDG.E R8, desc[UR6][R12.64] ;  /* 0x000000060c087981 */ /* 0x000ea8000c1e1900 */
[----:B------:R-:W2:Y:S01]  /*0ab0*/  LDG.E R15, desc[UR6][R12.64+0x4] ;  /* 0x000004060c0f7981 */ /* 0x000ea2000c1e1900 */
[----:B------:R-:W-:Y:S01]  /*0ac0*/  BSSY.RECONVERGENT B4, `(.L_x_30) ;  /* 0x0000011000047945 */ /* 0x000fe20003800200 */
[----:B--2---:R-:W-:-:S13]  /*0ad0*/  ISETP.GE.AND P0, PT, R8, R15, PT ;  /* 0x0000000f0800720c */ /* 0x004fda0003f06270 */
[----:B0-----:R-:W-:Y:S05]  /*0ae0*/  @P0 BRA `(.L_x_31) ;  /* 0x0000000000380947 */ /* 0x001fea0003800000 */
[----:B------:R-:W0:Y:S02]  /*0af0*/  LDC.64 R12, c[0x0][0x3a0] ;  /* 0x0000e800ff0c7b82 */ /* 0x000e240000000a00 */
.L_x_33:
[----:B0-----:R-:W-:-:S06]  /*0b00*/  IMAD.WIDE R4, R8, 0x4, R12 ;  /* 0x0000000408047825 */ /* 0x001fcc00078e020c */
[----:B------:R-:W2:Y:S02]  /*0b10*/  LDG.E R5, desc[UR6][R4.64] ;  /* 0x0000000604057981 */ /* 0x000ea4000c1e1900 */
[----:B--2---:R-:W-:-:S13]  /*0b20*/  ISETP.NE.AND P0, PT, R5, R6, PT ;  /* 0x000000060500720c */ /* 0x004fda0003f05270 */
[----:B------:R-:W-:Y:S05]  /*0b30*/  @!P0 BRA `(.L_x_32) ;  /* 0x0000000000108947 */ /* 0x000fea0003800000 */
[----:B------:R-:W-:-:S05]  /*0b40*/  VIADD R8, R8, 0x1 ;  /* 0x0000000108087836 */ /* 0x000fca0000000000 */
[----:B------:R-:W-:-:S13]  /*0b50*/  ISETP.GE.AND P0, PT, R8, R15, PT ;  /* 0x0000000f0800720c */ /* 0x000fda0003f06270 */
[----:B------:R-:W-:Y:S05]  /*0b60*/  @!P0 BRA `(.L_x_33) ;  /* 0xfffffffc00e48947 */ /* 0x000fea000383ffff */
[----:B------:R-:W-:Y:S05]  /*0b70*/  BRA `(.L_x_31) ;  /* 0x0000000000147947 */ /* 0x000fea0003800000 */
.L_x_32:
[----:B------:R-:W-:-:S13]  /*0b80*/  ISETP.NE.AND P0, PT, R8, -0x1, PT ;  /* 0xffffffff0800780c */ /* 0x000fda0003f05270 */
[----:B------:R-:W-:Y:S05]  /*0b90*/  @!P0 BRA `(.L_x_31) ;  /* 0x00000000000c8947 */ /* 0x000fea0003800000 */
[----:B------:R-:W0:Y:S02]  /*0ba0*/  LDC.64 R4, c[0x0][0x398] ;  /* 0x0000e600ff047b82 */ /* 0x000e240000000a00 */
[----:B0-----:R-:W-:-:S05]  /*0bb0*/  IMAD.WIDE R4, R8, 0x4, R4 ;  /* 0x0000000408047825 */ /* 0x001fca00078e0204 */
[----:B------:R0:W-:Y:S02]  /*0bc0*/  REDG.E.ADD.STRONG.GPU desc[UR6][R4.64], R14 ;  /* 0x0000000e0400798e */ /* 0x0001e4000c12e106 */
.L_x_31:
[----:B------:R-:W-:Y:S05]  /*0bd0*/  BSYNC.RECONVERGENT B4 ;  /* 0x0000000000047941 */ /* 0x000fea0003800200 */
.L_x_30:
[----:B0-----:R-:W0:Y:S01]  /*0be0*/  LDC.64 R4, c[0x0][0x390] ;  /* 0x0000e400ff047b82 */ /* 0x001e220000000a00 */
[----:B------:R1:W-:Y:S01]  /*0bf0*/  REDG.E.ADD.STRONG.GPU desc[UR6][R2.64], R9 ;  /* 0x000000090200798e */ /* 0x0003e2000c12e106 */
[----:B0-----:R-:W-:-:S05]  /*0c00*/  IMAD.WIDE R4, R7, 0x4, R4 ;  /* 0x0000000407047825 */ /* 0x001fca00078e0204 */
[----:B------:R1:W-:Y:S02]  /*0c10*/  REDG.E.ADD.STRONG.GPU desc[UR6][R4.64], R14 ;  /* 0x0000000e0400798e */ /* 0x0003e4000c12e106 */
.L_x_29:
[----:B--2---:R-:W-:Y:S05]  /*0c20*/  BSYNC.RECONVERGENT B1 ;  /* 0x0000000000017941 */ /* 0x004fea0003800200 */
.L_x_15:
[----:B------:R-:W-:Y:S05]  /*0c30*/  @!P1 BRA `(.L_x_34) ;  /* 0xfffffff400209947 */ /* 0x000fea000383ffff */
[----:B------:R-:W-:Y:S05]  /*0c40*/  EXIT ;  /* 0x000000000000794d */ /* 0x000fea0003800000 */
.L_x_35:
        /* <DEDUP_REMOVED lines=11> */
.L_x_38:


//--------------------- .nv.shared.reserved.0     --------------------------
	.section	.nv.shared.reserved.0,"aw",@nobits
	.weak		__nv_reservedSMEM_offset_0_alias
	.size		__nv_reservedSMEM_offset_0_alias, 0, 64
	.other		__nv_reservedSMEM_offset_0_alias,@"STO_CUDA_RESERVED_SHARED STV_DEFAULT"
__nv_reservedSMEM_offset_0_alias:
	.zero		0
	.zero		64


//--------------------- .nv.constant0._Z10bfs_kernelPiS_iiS_S_S_PbS_S_S_iS_ --------------------------
	.section	.nv.constant0._Z10bfs_kernelPiS_iiS_S_S_PbS_S_S_iS_,"a",@progbits
	.sectionflags	@""
	.align	4
.nv.constant0._Z10bfs_kernelPiS_iiS_S_S_PbS_S_S_iS_:
	.zero		992


//--------------------- .nv.constant0._Z8ddefaultPiS_S_i --------------------------
	.section	.nv.constant0._Z8ddefaultPiS_S_i,"a",@progbits
	.sectionflags	@""
	.align	4
.nv.constant0._Z8ddefaultPiS_S_i:
	.zero		924


//--------------------- .nv.constant0._Z19push_relabel_kernelPiS_S_S_S_iiiiS_i --------------------------
	.section	.nv.constant0._Z19push_relabel_kernelPiS_S_S_S_iiiiS_i,"a",@progbits
	.sectionflags	@""
	.align	4
.nv.constant0._Z19push_relabel_kernelPiS_S_S_S_iiiiS_i:
	.zero		964


//--------------------- SYMBOLS --------------------------

	.type		.nv.reservedSmem.offset0,@object
	.size		.nv.reservedSmem.offset0,0x4
